//
// Generated by NVIDIA NVVM Compiler
//
// Compiler Build ID: CL-36424714
// Cuda compilation tools, release 13.0, V13.0.88
// Based on NVVM 20.0.0
//

.version 9.0
.target sm_100
.address_size 64

	// .globl	_Z27persistentKernelSingleBlockPdPViS1_S1_
.extern .func  (.param .b32 func_retval0) vprintf
(
	.param .b64 vprintf_param_0,
	.param .b64 vprintf_param_1
)
;
// _ZZ27persistentKernelSingleBlockPdPViS1_S1_E7lastCYC has been demoted
.global .align 1 .b8 $str[48] = {67, 89, 67, 61, 37, 50, 108, 108, 100, 32, 32, 116, 95, 99, 117, 114, 61, 37, 52, 46, 49, 102, 32, 32, 116, 95, 98, 97, 99, 107, 61, 37, 52, 46, 49, 102, 32, 32, 109, 115, 103, 95, 98, 97, 99, 107, 61};
.global .align 1 .b8 $str$1[3] = {37, 99};
.global .align 1 .b8 $str$2[2] = {10};

.visible .entry _Z27persistentKernelSingleBlockPdPViS1_S1_(
	.param .u64 .ptr .align 1 _Z27persistentKernelSingleBlockPdPViS1_S1__param_0,
	.param .u64 .ptr .align 1 _Z27persistentKernelSingleBlockPdPViS1_S1__param_1,
	.param .u64 .ptr .align 1 _Z27persistentKernelSingleBlockPdPViS1_S1__param_2,
	.param .u64 .ptr .align 1 _Z27persistentKernelSingleBlockPdPViS1_S1__param_3
)
{
	.local .align 8 .b8 	__local_depot0[24];
	.reg .b64 	%SP;
	.reg .b64 	%SPL;
	.reg .pred 	%p<37>;
	.reg .b16 	%rs<40>;
	.reg .b32 	%r<114>;
	.reg .b64 	%rd<86>;
	.reg .b64 	%fd<64>;
	// demoted variable
	.shared .align 4 .u32 _ZZ27persistentKernelSingleBlockPdPViS1_S1_E7lastCYC;
	mov.u64 	%SPL, __local_depot0;
	cvta.local.u64 	%SP, %SPL;
	ld.param.u64 	%rd19, [_Z27persistentKernelSingleBlockPdPViS1_S1__param_0];
	ld.param.u64 	%rd20, [_Z27persistentKernelSingleBlockPdPViS1_S1__param_1];
	ld.param.u64 	%rd21, [_Z27persistentKernelSingleBlockPdPViS1_S1__param_2];
	cvta.to.global.u64 	%rd1, %rd19;
	cvta.to.global.u64 	%rd2, %rd20;
	cvta.to.global.u64 	%rd3, %rd21;
	mov.u32 	%r1, %tid.x;
	mov.u32 	%r2, %tid.y;
	mov.u32 	%r36, %tid.z;
	or.b32  	%r37, %r2, %r36;
	or.b32  	%r3, %r37, %r1;
	setp.ne.s32 	%p1, %r3, 0;
	@%p1 bra 	$L__BB0_2;
	mov.b32 	%r38, -1;
	st.shared.u32 	[_ZZ27persistentKernelSingleBlockPdPViS1_S1_E7lastCYC], %r38;
$L__BB0_2:
	bar.sync 	0;
	ld.volatile.global.u32 	%r39, [%rd3];
	ld.volatile.global.u32 	%r102, [%rd2];
	setp.ne.s32 	%p2, %r39, 0;
	@%p2 bra 	$L__BB0_28;
	mov.u32 	%r5, %ntid.y;
	mov.u32 	%r6, %ntid.x;
	ld.shared.u32 	%r113, [_ZZ27persistentKernelSingleBlockPdPViS1_S1_E7lastCYC];
	mul.wide.u32 	%rd4, %r5, 80;
$L__BB0_4:
	setp.eq.s32 	%p3, %r102, %r113;
	@%p3 bra 	$L__BB0_27;
	mul.hi.s32 	%r41, %r102, 1717986919;
	shr.u32 	%r42, %r41, 31;
	shr.s32 	%r43, %r41, 2;
	add.s32 	%r44, %r43, %r42;
	mul.lo.s32 	%r45, %r44, 10;
	sub.s32 	%r11, %r102, %r45;
	mul.wide.s32 	%rd5, %r11, 10;
	setp.lt.s32 	%p4, %r11, 1;
	selp.b32 	%r46, 9, -1, %p4;
	add.s32 	%r47, %r11, %r46;
	mul.lo.s32 	%r12, %r47, 10;
	cvt.u16.u32 	%rs1, %r11;
	add.s16 	%rs2, %rs1, 8;
	cvt.s16.s8 	%rs3, %rs2;
	mul.lo.s16 	%rs4, %rs3, 103;
	shr.u16 	%rs5, %rs4, 15;
	shr.s16 	%rs6, %rs4, 10;
	add.s16 	%rs7, %rs6, %rs5;
	mul.lo.s16 	%rs8, %rs7, 10;
	sub.s16 	%rs9, %rs2, %rs8;
	cvt.u32.u16 	%r48, %rs9;
	cvt.s32.s8 	%r49, %r48;
	mul.wide.s32 	%rd6, %r49, 10;
	cvt.rn.f64.s32 	%fd1, %r102;
	mul.lo.s32 	%r50, %r47, 100;
	mad.lo.s32 	%r51, %r2, 10, %r50;
	cvt.u64.u32 	%rd7, %r51;
	mov.b32 	%r103, 0;
$L__BB0_6:
	mov.b32 	%r104, 0;
$L__BB0_7:
	setp.gt.u32 	%p5, %r1, 9;
	@%p5 bra 	$L__BB0_20;
	mul.lo.s32 	%r53, %r104, 100000;
	cvt.u64.u32 	%rd8, %r53;
	setp.eq.s32 	%p6, %r103, 1;
	@%p6 bra 	$L__BB0_15;
	setp.ne.s32 	%p7, %r103, 0;
	@%p7 bra 	$L__BB0_20;
	mov.u32 	%r105, %r1;
$L__BB0_11:
	setp.lt.u32 	%p19, %r2, 10;
	@%p19 bra 	$L__BB0_13;
$L__BB0_12:
	add.s32 	%r105, %r105, %r6;
	setp.lt.u32 	%p21, %r105, 10;
	@%p21 bra 	$L__BB0_11;
	bra.uni 	$L__BB0_20;
$L__BB0_13:
	cvt.u64.u32 	%rd9, %r105;
	mov.u32 	%r106, %r2;
$L__BB0_14:
	cvt.u64.u32 	%rd54, %r106;
	add.s64 	%rd55, %rd5, %rd54;
	mad.lo.s64 	%rd56, %rd55, 10, %rd9;
	add.s64 	%rd57, %rd56, %rd8;
	shl.b64 	%rd58, %rd57, 3;
	add.s64 	%rd59, %rd1, %rd58;
	st.global.f64 	[%rd59], %fd1;
	mov.b64 	%rd60, 4607182418800017408;
	st.global.u64 	[%rd59+8000], %rd60;
	mov.b64 	%rd61, 0;
	st.global.u64 	[%rd59+16000], %rd61;
	st.global.u64 	[%rd59+24000], %rd61;
	st.global.u64 	[%rd59+32000], %rd61;
	st.global.u64 	[%rd59+40000], %rd61;
	st.global.u64 	[%rd59+48000], %rd61;
	st.global.u64 	[%rd59+56000], %rd61;
	st.global.u64 	[%rd59+64000], %rd61;
	st.global.u64 	[%rd59+72000], %rd61;
	add.s32 	%r106, %r106, %r5;
	setp.lt.u32 	%p20, %r106, 10;
	@%p20 bra 	$L__BB0_14;
	bra.uni 	$L__BB0_12;
$L__BB0_15:
	setp.eq.s32 	%p8, %r102, 0;
	mov.u32 	%r107, %r1;
	@%p8 bra 	$L__BB0_29;
	setp.ne.s32 	%p9, %r102, 1;
	mov.u32 	%r111, %r1;
	@%p9 bra 	$L__BB0_35;
	add.s64 	%rd10, %rd7, %rd8;
	mul.wide.u32 	%rd22, %r2, 10;
	mul.wide.s32 	%rd23, %r11, 100;
	add.s64 	%rd24, %rd22, %rd23;
	add.s64 	%rd11, %rd24, %rd8;
	mov.u32 	%r109, %r1;
$L__BB0_18:
	setp.lt.u32 	%p10, %r2, 10;
	@%p10 bra 	$L__BB0_33;
$L__BB0_19:
	add.s32 	%r109, %r109, %r6;
	setp.lt.u32 	%p12, %r109, 10;
	@%p12 bra 	$L__BB0_18;
$L__BB0_20:
	bar.sync 	0;
	add.s32 	%r104, %r104, 1;
	setp.ne.s32 	%p22, %r104, 10;
	@%p22 bra 	$L__BB0_7;
	add.s32 	%r103, %r103, 1;
	setp.ne.s32 	%p23, %r103, 10;
	@%p23 bra 	$L__BB0_6;
	setp.ne.s32 	%p24, %r3, 0;
	@%p24 bra 	$L__BB0_26;
	setp.lt.s32 	%p25, %r102, 9;
	@%p25 bra 	$L__BB0_25;
	cvt.rn.f64.u32 	%fd15, %r102;
	mov.f64 	%fd16, 0d4000000000000000;
	sub.f64 	%fd17, %fd16, %fd15;
	mul.wide.s32 	%rd62, %r11, 800;
	add.s64 	%rd63, %rd1, %rd62;
	ld.global.f64 	%fd18, [%rd63];
	add.f64 	%fd19, %fd18, 0d0000000000000000;
	ld.global.f64 	%fd20, [%rd63+8000];
	fma.rn.f64 	%fd21, %fd17, %fd20, %fd19;
	ld.global.f64 	%fd22, [%rd63+16000];
	mul.f64 	%fd23, %fd17, %fd17;
	mul.f64 	%fd24, %fd23, 0d3FE0000000000000;
	fma.rn.f64 	%fd25, %fd24, %fd22, %fd21;
	ld.global.f64 	%fd26, [%rd63+24000];
	mul.f64 	%fd27, %fd17, %fd23;
	div.rn.f64 	%fd28, %fd27, 0d4018000000000000;
	fma.rn.f64 	%fd29, %fd28, %fd26, %fd25;
	ld.global.f64 	%fd30, [%rd63+32000];
	mul.f64 	%fd31, %fd17, %fd27;
	div.rn.f64 	%fd32, %fd31, 0d4038000000000000;
	fma.rn.f64 	%fd33, %fd32, %fd30, %fd29;
	ld.global.f64 	%fd34, [%rd63+40000];
	mul.f64 	%fd35, %fd17, %fd31;
	div.rn.f64 	%fd36, %fd35, 0d405E000000000000;
	fma.rn.f64 	%fd37, %fd36, %fd34, %fd33;
	ld.global.f64 	%fd38, [%rd63+48000];
	mul.f64 	%fd39, %fd17, %fd35;
	div.rn.f64 	%fd40, %fd39, 0d4086800000000000;
	fma.rn.f64 	%fd41, %fd40, %fd38, %fd37;
	ld.global.f64 	%fd42, [%rd63+56000];
	mul.f64 	%fd43, %fd17, %fd39;
	div.rn.f64 	%fd44, %fd43, 0d40B3B00000000000;
	fma.rn.f64 	%fd45, %fd44, %fd42, %fd41;
	ld.global.f64 	%fd46, [%rd63+64000];
	mul.f64 	%fd47, %fd17, %fd43;
	div.rn.f64 	%fd48, %fd47, 0d40E3B00000000000;
	fma.rn.f64 	%fd49, %fd48, %fd46, %fd45;
	ld.global.f64 	%fd50, [%rd63+72000];
	mul.f64 	%fd51, %fd17, %fd47;
	div.rn.f64 	%fd52, %fd51, 0d4116260000000000;
	fma.rn.f64 	%fd53, %fd52, %fd50, %fd49;
	cvt.s64.s32 	%rd64, %r102;
	add.u64 	%rd65, %SP, 0;
	add.u64 	%rd66, %SPL, 0;
	st.local.u64 	[%rd66], %rd64;
	st.local.f64 	[%rd66+8], %fd15;
	st.local.f64 	[%rd66+16], %fd53;
	mov.u64 	%rd67, $str;
	cvta.global.u64 	%rd68, %rd67;
	{ // callseq 0, 0
	.param .b64 param0;
	st.param.b64 	[param0], %rd68;
	.param .b64 param1;
	st.param.b64 	[param1], %rd65;
	.param .b32 retval0;
	call.uni (retval0), 
	vprintf, 
	(
	param0, 
	param1
	);
	ld.param.b32 	%r56, [retval0];
	} // callseq 0
	ld.global.f64 	%fd54, [%rd1+80000];
	cvt.rni.s64.f64 	%rd69, %fd54;
	cvt.u16.u64 	%rs10, %rd69;
	and.b16  	%rs11, %rs10, 255;
	setp.eq.s16 	%p26, %rs11, 0;
	selp.b16 	%rs12, 95, %rs10, %p26;
	cvt.u32.u16 	%r58, %rs12;
	cvt.s32.s8 	%r59, %r58;
	st.local.u32 	[%rd66], %r59;
	mov.u64 	%rd70, $str$1;
	cvta.global.u64 	%rd71, %rd70;
	{ // callseq 1, 0
	.param .b64 param0;
	st.param.b64 	[param0], %rd71;
	.param .b64 param1;
	st.param.b64 	[param1], %rd65;
	.param .b32 retval0;
	call.uni (retval0), 
	vprintf, 
	(
	param0, 
	param1
	);
	ld.param.b32 	%r60, [retval0];
	} // callseq 1
	ld.global.f64 	%fd55, [%rd1+80800];
	cvt.rni.s64.f64 	%rd72, %fd55;
	cvt.u16.u64 	%rs13, %rd72;
	and.b16  	%rs14, %rs13, 255;
	setp.eq.s16 	%p27, %rs14, 0;
	selp.b16 	%rs15, 95, %rs13, %p27;
	cvt.u32.u16 	%r62, %rs15;
	cvt.s32.s8 	%r63, %r62;
	st.local.u32 	[%rd66], %r63;
	{ // callseq 2, 0
	.param .b64 param0;
	st.param.b64 	[param0], %rd71;
	.param .b64 param1;
	st.param.b64 	[param1], %rd65;
	.param .b32 retval0;
	call.uni (retval0), 
	vprintf, 
	(
	param0, 
	param1
	);
	ld.param.b32 	%r64, [retval0];
	} // callseq 2
	ld.global.f64 	%fd56, [%rd1+81600];
	cvt.rni.s64.f64 	%rd73, %fd56;
	cvt.u16.u64 	%rs16, %rd73;
	and.b16  	%rs17, %rs16, 255;
	setp.eq.s16 	%p28, %rs17, 0;
	selp.b16 	%rs18, 95, %rs16, %p28;
	cvt.u32.u16 	%r66, %rs18;
	cvt.s32.s8 	%r67, %r66;
	st.local.u32 	[%rd66], %r67;
	{ // callseq 3, 0
	.param .b64 param0;
	st.param.b64 	[param0], %rd71;
	.param .b64 param1;
	st.param.b64 	[param1], %rd65;
	.param .b32 retval0;
	call.uni (retval0), 
	vprintf, 
	(
	param0, 
	param1
	);
	ld.param.b32 	%r68, [retval0];
	} // callseq 3
	ld.global.f64 	%fd57, [%rd1+82400];
	cvt.rni.s64.f64 	%rd74, %fd57;
	cvt.u16.u64 	%rs19, %rd74;
	and.b16  	%rs20, %rs19, 255;
	setp.eq.s16 	%p29, %rs20, 0;
	selp.b16 	%rs21, 95, %rs19, %p29;
	cvt.u32.u16 	%r70, %rs21;
	cvt.s32.s8 	%r71, %r70;
	st.local.u32 	[%rd66], %r71;
	{ // callseq 4, 0
	.param .b64 param0;
	st.param.b64 	[param0], %rd71;
	.param .b64 param1;
	st.param.b64 	[param1], %rd65;
	.param .b32 retval0;
	call.uni (retval0), 
	vprintf, 
	(
	param0, 
	param1
	);
	ld.param.b32 	%r72, [retval0];
	} // callseq 4
	ld.global.f64 	%fd58, [%rd1+83200];
	cvt.rni.s64.f64 	%rd75, %fd58;
	cvt.u16.u64 	%rs22, %rd75;
	and.b16  	%rs23, %rs22, 255;
	setp.eq.s16 	%p30, %rs23, 0;
	selp.b16 	%rs24, 95, %rs22, %p30;
	cvt.u32.u16 	%r74, %rs24;
	cvt.s32.s8 	%r75, %r74;
	st.local.u32 	[%rd66], %r75;
	{ // callseq 5, 0
	.param .b64 param0;
	st.param.b64 	[param0], %rd71;
	.param .b64 param1;
	st.param.b64 	[param1], %rd65;
	.param .b32 retval0;
	call.uni (retval0), 
	vprintf, 
	(
	param0, 
	param1
	);
	ld.param.b32 	%r76, [retval0];
	} // callseq 5
	ld.global.f64 	%fd59, [%rd1+84000];
	cvt.rni.s64.f64 	%rd76, %fd59;
	cvt.u16.u64 	%rs25, %rd76;
	and.b16  	%rs26, %rs25, 255;
	setp.eq.s16 	%p31, %rs26, 0;
	selp.b16 	%rs27, 95, %rs25, %p31;
	cvt.u32.u16 	%r78, %rs27;
	cvt.s32.s8 	%r79, %r78;
	st.local.u32 	[%rd66], %r79;
	{ // callseq 6, 0
	.param .b64 param0;
	st.param.b64 	[param0], %rd71;
	.param .b64 param1;
	st.param.b64 	[param1], %rd65;
	.param .b32 retval0;
	call.uni (retval0), 
	vprintf, 
	(
	param0, 
	param1
	);
	ld.param.b32 	%r80, [retval0];
	} // callseq 6
	ld.global.f64 	%fd60, [%rd1+84800];
	cvt.rni.s64.f64 	%rd77, %fd60;
	cvt.u16.u64 	%rs28, %rd77;
	and.b16  	%rs29, %rs28, 255;
	setp.eq.s16 	%p32, %rs29, 0;
	selp.b16 	%rs30, 95, %rs28, %p32;
	cvt.u32.u16 	%r82, %rs30;
	cvt.s32.s8 	%r83, %r82;
	st.local.u32 	[%rd66], %r83;
	{ // callseq 7, 0
	.param .b64 param0;
	st.param.b64 	[param0], %rd71;
	.param .b64 param1;
	st.param.b64 	[param1], %rd65;
	.param .b32 retval0;
	call.uni (retval0), 
	vprintf, 
	(
	param0, 
	param1
	);
	ld.param.b32 	%r84, [retval0];
	} // callseq 7
	ld.global.f64 	%fd61, [%rd1+85600];
	cvt.rni.s64.f64 	%rd78, %fd61;
	cvt.u16.u64 	%rs31, %rd78;
	and.b16  	%rs32, %rs31, 255;
	setp.eq.s16 	%p33, %rs32, 0;
	selp.b16 	%rs33, 95, %rs31, %p33;
	cvt.u32.u16 	%r86, %rs33;
	cvt.s32.s8 	%r87, %r86;
	st.local.u32 	[%rd66], %r87;
	{ // callseq 8, 0
	.param .b64 param0;
	st.param.b64 	[param0], %rd71;
	.param .b64 param1;
	st.param.b64 	[param1], %rd65;
	.param .b32 retval0;
	call.uni (retval0), 
	vprintf, 
	(
	param0, 
	param1
	);
	ld.param.b32 	%r88, [retval0];
	} // callseq 8
	ld.global.f64 	%fd62, [%rd1+86400];
	cvt.rni.s64.f64 	%rd79, %fd62;
	cvt.u16.u64 	%rs34, %rd79;
	and.b16  	%rs35, %rs34, 255;
	setp.eq.s16 	%p34, %rs35, 0;
	selp.b16 	%rs36, 95, %rs34, %p34;
	cvt.u32.u16 	%r90, %rs36;
	cvt.s32.s8 	%r91, %r90;
	st.local.u32 	[%rd66], %r91;
	{ // callseq 9, 0
	.param .b64 param0;
	st.param.b64 	[param0], %rd71;
	.param .b64 param1;
	st.param.b64 	[param1], %rd65;
	.param .b32 retval0;
	call.uni (retval0), 
	vprintf, 
	(
	param0, 
	param1
	);
	ld.param.b32 	%r92, [retval0];
	} // callseq 9
	ld.global.f64 	%fd63, [%rd1+87200];
	cvt.rni.s64.f64 	%rd80, %fd63;
	cvt.u16.u64 	%rs37, %rd80;
	and.b16  	%rs38, %rs37, 255;
	setp.eq.s16 	%p35, %rs38, 0;
	selp.b16 	%rs39, 95, %rs37, %p35;
	cvt.u32.u16 	%r94, %rs39;
	cvt.s32.s8 	%r95, %r94;
	st.local.u32 	[%rd66], %r95;
	{ // callseq 10, 0
	.param .b64 param0;
	st.param.b64 	[param0], %rd71;
	.param .b64 param1;
	st.param.b64 	[param1], %rd65;
	.param .b32 retval0;
	call.uni (retval0), 
	vprintf, 
	(
	param0, 
	param1
	);
	ld.param.b32 	%r96, [retval0];
	} // callseq 10
	mov.u64 	%rd81, $str$2;
	cvta.global.u64 	%rd82, %rd81;
	{ // callseq 11, 0
	.param .b64 param0;
	st.param.b64 	[param0], %rd82;
	.param .b64 param1;
	st.param.b64 	[param1], 0;
	.param .b32 retval0;
	call.uni (retval0), 
	vprintf, 
	(
	param0, 
	param1
	);
	ld.param.b32 	%r98, [retval0];
	} // callseq 11
$L__BB0_25:
	ld.param.u64 	%rd84, [_Z27persistentKernelSingleBlockPdPViS1_S1__param_3];
	st.shared.u32 	[_ZZ27persistentKernelSingleBlockPdPViS1_S1_E7lastCYC], %r102;
	cvta.to.global.u64 	%rd83, %rd84;
	st.volatile.global.u32 	[%rd83], %r102;
$L__BB0_26:
	bar.sync 	0;
	ld.shared.u32 	%r113, [_ZZ27persistentKernelSingleBlockPdPViS1_S1_E7lastCYC];
$L__BB0_27:
	ld.volatile.global.u32 	%r100, [%rd3];
	ld.volatile.global.u32 	%r102, [%rd2];
	setp.eq.s32 	%p36, %r100, 0;
	@%p36 bra 	$L__BB0_4;
$L__BB0_28:
	ret;
$L__BB0_29:
	setp.lt.u32 	%p13, %r2, 10;
	@%p13 bra 	$L__BB0_31;
$L__BB0_30:
	add.s32 	%r107, %r107, %r6;
	setp.lt.u32 	%p15, %r107, 10;
	@%p15 bra 	$L__BB0_29;
	bra.uni 	$L__BB0_20;
$L__BB0_31:
	cvt.u64.u32 	%rd12, %r107;
	mov.u32 	%r108, %r2;
$L__BB0_32:
	cvt.u64.u32 	%rd33, %r108;
	add.s64 	%rd34, %rd5, %rd33;
	mad.lo.s64 	%rd35, %rd34, 10, %rd12;
	add.s64 	%rd36, %rd35, %rd8;
	shl.b64 	%rd37, %rd36, 3;
	add.s64 	%rd38, %rd1, %rd37;
	mov.b64 	%rd39, 0;
	st.global.u64 	[%rd38+88000], %rd39;
	st.global.u64 	[%rd38+96000], %rd39;
	add.s32 	%r108, %r108, %r5;
	setp.lt.u32 	%p14, %r108, 10;
	@%p14 bra 	$L__BB0_32;
	bra.uni 	$L__BB0_30;
$L__BB0_33:
	cvt.u64.u32 	%rd25, %r109;
	add.s64 	%rd26, %rd10, %rd25;
	shl.b64 	%rd27, %rd26, 3;
	add.s64 	%rd13, %rd27, 80000;
	add.s64 	%rd28, %rd11, %rd25;
	shl.b64 	%rd29, %rd28, 3;
	add.s64 	%rd14, %rd29, 96000;
	mov.u64 	%rd85, %rd1;
	mov.u32 	%r110, %r2;
$L__BB0_34:
	add.s64 	%rd30, %rd85, %rd14;
	ld.global.f64 	%fd2, [%rd30+-16000];
	add.s64 	%rd31, %rd85, %rd13;
	ld.global.f64 	%fd3, [%rd31];
	sub.f64 	%fd4, %fd2, %fd3;
	st.global.f64 	[%rd30+-8000], %fd4;
	mov.b64 	%rd32, 0;
	st.global.u64 	[%rd30], %rd32;
	add.s32 	%r110, %r110, %r5;
	add.s64 	%rd85, %rd85, %rd4;
	setp.lt.u32 	%p11, %r110, 10;
	@%p11 bra 	$L__BB0_34;
	bra.uni 	$L__BB0_19;
$L__BB0_35:
	setp.lt.u32 	%p16, %r2, 10;
	@%p16 bra 	$L__BB0_37;
$L__BB0_36:
	add.s32 	%r111, %r111, %r6;
	setp.lt.u32 	%p18, %r111, 10;
	@%p18 bra 	$L__BB0_35;
	bra.uni 	$L__BB0_20;
$L__BB0_37:
	cvt.u64.u32 	%rd17, %r111;
	add.s64 	%rd42, %rd17, %rd8;
	mov.u32 	%r112, %r2;
$L__BB0_38:
	cvt.u64.u32 	%rd40, %r112;
	add.s64 	%rd41, %rd5, %rd40;
	mad.lo.s64 	%rd43, %rd41, 10, %rd42;
	shl.b64 	%rd44, %rd43, 3;
	add.s64 	%rd45, %rd1, %rd44;
	ld.global.f64 	%fd5, [%rd45+80000];
	add.s32 	%r54, %r112, %r12;
	mul.lo.s32 	%r55, %r54, 10;
	cvt.u64.u32 	%rd46, %r55;
	add.s64 	%rd47, %rd42, %rd46;
	shl.b64 	%rd48, %rd47, 3;
	add.s64 	%rd49, %rd1, %rd48;
	ld.global.f64 	%fd6, [%rd49+80000];
	add.s64 	%rd50, %rd6, %rd40;
	mad.lo.s64 	%rd51, %rd50, 10, %rd42;
	shl.b64 	%rd52, %rd51, 3;
	add.s64 	%rd53, %rd1, %rd52;
	ld.global.f64 	%fd7, [%rd53+80000];
	mul.f64 	%fd8, %fd6, 0dC010000000000000;
	fma.rn.f64 	%fd9, %fd5, 0d4008000000000000, %fd8;
	add.f64 	%fd10, %fd7, %fd9;
	add.f64 	%fd11, %fd6, %fd6;
	sub.f64 	%fd12, %fd5, %fd11;
	add.f64 	%fd13, %fd7, %fd12;
	mul.f64 	%fd14, %fd10, 0d3FE0000000000000;
	st.global.f64 	[%rd45+88000], %fd14;
	st.global.f64 	[%rd45+96000], %fd13;
	add.s32 	%r112, %r112, %r5;
	setp.lt.u32 	%p17, %r112, 10;
	@%p17 bra 	$L__BB0_38;
	bra.uni 	$L__BB0_36;

}


// ===== COMPILED SASS (sm_100) =====

	.target	sm_100

	.elftype	@"ET_EXEC"


//--------------------- .note.nv.tkinfo           --------------------------
	.section	.note.nv.tkinfo,"",@"SHT_NOTE"
	.sectionflags	@"SHF_NOTE_NV_TKINFO"
	.tkinfo
        /*0018*/ 	.word	0x00000002
        /*0030*/ 	.string	""
        /*0030*/ 	.string	"ptxas"
        /*0030*/ 	.string	"Cuda compilation tools, release 13.0, V13.0.88"
        /*0030*/ 	.string	"Build cuda_13.0.r13.0/compiler.36424714_0"
        /*0030*/ 	.string	"-arch sm_100 -m 64 "



//--------------------- .note.nv.cuinfo           --------------------------
	.section	.note.nv.cuinfo,"",@"SHT_NOTE"
	.sectionflags	@"SHF_NOTE_NV_CUINFO"
        /*0018*/ 	.short	0x0002
        /*001a*/ 	.short	0x0064
        /*001c*/ 	.short	0x0082
	.zero		2


//--------------------- .nv.info                  --------------------------
	.section	.nv.info,"",@"SHT_CUDA_INFO"
	.align	4


	//----- nvinfo : EIATTR_REGCOUNT
	.align		4
        /*0000*/ 	.byte	0x04, 0x2f
        /*0002*/ 	.short	(.L_4 - .L_3)
	.align		4
.L_3:
        /*0004*/ 	.word	index@(_Z27persistentKernelSingleBlockPdPViS1_S1_)
        /*0008*/ 	.word	0x0000002c


	//----- nvinfo : EIATTR_FRAME_SIZE
	.align		4
.L_4:
        /*000c*/ 	.byte	0x04, 0x11
        /*000e*/ 	.short	(.L_6 - .L_5)
	.align		4
.L_5:
        /*0010*/ 	.word	index@($__internal_0_$__cuda_sm20_div_rn_f64_full)
        /*0014*/ 	.word	0x00000018


	//----- nvinfo : EIATTR_FRAME_SIZE
	.align		4
.L_6:
        /*0018*/ 	.byte	0x04, 0x11
        /*001a*/ 	.short	(.L_8 - .L_7)
	.align		4
.L_7:
        /*001c*/ 	.word	index@(_Z27persistentKernelSingleBlockPdPViS1_S1_)
        /*0020*/ 	.word	0x00000018


	//----- nvinfo : EIATTR_MIN_STACK_SIZE
	.align		4
.L_8:
        /*0024*/ 	.byte	0x04, 0x12
        /*0026*/ 	.short	(.L_10 - .L_9)
	.align		4
.L_9:
        /*0028*/ 	.word	index@(_Z27persistentKernelSingleBlockPdPViS1_S1_)
        /*002c*/ 	.word	0x00000018
.L_10:


//--------------------- .nv.compat                --------------------------
	.section	.nv.compat,"",@"SHT_CUDA_COMPAT_INFO"
	.align	4
        /*0000*/ 	.byte	0x02, 0x09, 0x00, 0x00, 0x02, 0x02, 0x01, 0x00, 0x02, 0x05, 0x05, 0x00, 0x03, 0x07, 0x01, 0x01
        /*0010*/ 	.byte	0x02, 0x03, 0x00, 0x00, 0x02, 0x06, 0x01, 0x00, 0x04, 0x0b, 0x08, 0x00, 0x01, 0x00, 0x00, 0x00
        /*0020*/ 	.byte	0x00, 0x00, 0x00, 0x00


//--------------------- .nv.info._Z27persistentKernelSingleBlockPdPViS1_S1_ --------------------------
	.section	.nv.info._Z27persistentKernelSingleBlockPdPViS1_S1_,"",@"SHT_CUDA_INFO"
	.sectionflags	@""
	.align	4


	//----- nvinfo : EIATTR_CUDA_API_VERSION
	.align		4
        /*0000*/ 	.byte	0x04, 0x37
        /*0002*/ 	.short	(.L_12 - .L_11)
.L_11:
        /*0004*/ 	.word	0x00000082


	//----- nvinfo : EIATTR_KPARAM_INFO
	.align		4
.L_12:
        /*0008*/ 	.byte	0x04, 0x17
        /*000a*/ 	.short	(.L_14 - .L_13)
.L_13:
        /*000c*/ 	.word	0x00000000
        /*0010*/ 	.short	0x0003
        /*0012*/ 	.short	0x0018
        /*0014*/ 	.byte	0x00, 0xf5, 0x21, 0x00


	//----- nvinfo : EIATTR_KPARAM_INFO
	.align		4
.L_14:
        /*0018*/ 	.byte	0x04, 0x17
        /*001a*/ 	.short	(.L_16 - .L_15)
.L_15:
        /*001c*/ 	.word	0x00000000
        /*0020*/ 	.short	0x0002
        /*0022*/ 	.short	0x0010
        /*0024*/ 	.byte	0x00, 0xf5, 0x21, 0x00


	//----- nvinfo : EIATTR_KPARAM_INFO
	.align		4
.L_16:
        /*0028*/ 	.byte	0x04, 0x17
        /*002a*/ 	.short	(.L_18 - .L_17)
.L_17:
        /*002c*/ 	.word	0x00000000
        /*0030*/ 	.short	0x0001
        /*0032*/ 	.short	0x0008
        /*0034*/ 	.byte	0x00, 0xf5, 0x21, 0x00


	//----- nvinfo : EIATTR_KPARAM_INFO
	.align		4
.L_18:
        /*0038*/ 	.byte	0x04, 0x17
        /*003a*/ 	.short	(.L_20 - .L_19)
.L_19:
        /*003c*/ 	.word	0x00000000
        /*0040*/ 	.short	0x0000
        /*0042*/ 	.short	0x0000
        /*0044*/ 	.byte	0x00, 0xf5, 0x21, 0x00


	//----- nvinfo : EIATTR_SPARSE_MMA_MASK
	.align		4
.L_20:
        /*0048*/ 	.byte	0x03, 0x50
        /*004a*/ 	.short	0x0000


	//----- nvinfo : EIATTR_MAXREG_COUNT
	.align		4
        /*004c*/ 	.byte	0x03, 0x1b
        /*004e*/ 	.short	0x00ff


	//----- nvinfo : EIATTR_NUM_BARRIERS
	.align		4
        /*0050*/ 	.byte	0x02, 0x4c
        /*0052*/ 	.byte	0x01
	.zero		1


	//----- nvinfo : EIATTR_EXTERNS
	.align		4
        /*0054*/ 	.byte	0x04, 0x0f
        /*0056*/ 	.short	(.L_22 - .L_21)


	//   ....[0]....
	.align		4
.L_21:
        /*0058*/ 	.word	index@(vprintf)


	//----- nvinfo : EIATTR_MERCURY_ISA_VERSION
	.align		4
.L_22:
        /*005c*/ 	.byte	0x03, 0x5f
        /*005e*/ 	.short	0x0101


	//----- nvinfo : EIATTR_VRC_CTA_INIT_COUNT
	.align		4
        /*0060*/ 	.byte	0x02, 0x4a
	.zero		1
	.zero		1


	//----- nvinfo : EIATTR_SYSCALL_OFFSETS
	.align		4
        /*0064*/ 	.byte	0x04, 0x46
        /*0066*/ 	.short	(.L_24 - .L_23)


	//   ....[0]....
.L_23:
        /*0068*/ 	.word	0x00001b90


	//   ....[1]....
        /*006c*/ 	.word	0x00001c90


	//   ....[2]....
        /*0070*/ 	.word	0x00001d90


	//   ....[3]....
        /*0074*/ 	.word	0x00001e90


	//   ....[4]....
        /*0078*/ 	.word	0x00001f90


	//   ....[5]....
        /*007c*/ 	.word	0x00002090


	//   ....[6]....
        /*0080*/ 	.word	0x00002190


	//   ....[7]....
        /*0084*/ 	.word	0x00002290


	//   ....[8]....
        /*0088*/ 	.word	0x00002390


	//   ....[9]....
        /*008c*/ 	.word	0x00002490


	//   ....[10]....
        /*0090*/ 	.word	0x00002590


	//   ....[11]....
        /*0094*/ 	.word	0x00002600


	//----- nvinfo : EIATTR_EXIT_INSTR_OFFSETS
	.align		4
.L_24:
        /*0098*/ 	.byte	0x04, 0x1c
        /*009a*/ 	.short	(.L_26 - .L_25)


	//   ....[0]....
.L_25:
        /*009c*/ 	.word	0x00000150


	//   ....[1]....
        /*00a0*/ 	.word	0x00002730


	//----- nvinfo : EIATTR_CRS_STACK_SIZE
	.align		4
.L_26:
        /*00a4*/ 	.byte	0x04, 0x1e
        /*00a6*/ 	.short	(.L_28 - .L_27)
.L_27:
        /*00a8*/ 	.word	0x00000000


	//----- nvinfo : EIATTR_CBANK_PARAM_SIZE
	.align		4
.L_28:
        /*00ac*/ 	.byte	0x03, 0x19
        /*00ae*/ 	.short	0x0020


	//----- nvinfo : EIATTR_PARAM_CBANK
	.align		4
        /*00b0*/ 	.byte	0x04, 0x0a
        /*00b2*/ 	.short	(.L_30 - .L_29)
	.align		4
.L_29:
        /*00b4*/ 	.word	index@(.nv.constant0._Z27persistentKernelSingleBlockPdPViS1_S1_)
        /*00b8*/ 	.short	0x0380
        /*00ba*/ 	.short	0x0020


	//----- nvinfo : EIATTR_SW_WAR
	.align		4
.L_30:
        /*00bc*/ 	.byte	0x04, 0x36
        /*00be*/ 	.short	(.L_32 - .L_31)
.L_31:
        /*00c0*/ 	.word	0x00000008
.L_32:


//--------------------- .nv.callgraph             --------------------------
	.section	.nv.callgraph,"",@"SHT_CUDA_CALLGRAPH"
	.align	4
	.sectionentsize	8
	.align		4
        /*0000*/ 	.word	0x00000000
	.align		4
        /*0004*/ 	.word	0xffffffff
	.align		4
        /*0008*/ 	.word	index@(_Z27persistentKernelSingleBlockPdPViS1_S1_)
	.align		4
        /*000c*/ 	.word	index@(vprintf)
	.align		4
        /*0010*/ 	.word	0x00000000
	.align		4
        /*0014*/ 	.word	0xfffffffe
	.align		4
        /*0018*/ 	.word	0x00000000
	.align		4
        /*001c*/ 	.word	0xfffffffd
	.align		4
        /*0020*/ 	.word	0x00000000
	.align		4
        /*0024*/ 	.word	0xfffffffc


//--------------------- .nv.constant4             --------------------------
	.section	.nv.constant4,"a",@progbits
	.align	8
	.align		8
.nv.constant4:
        /*0000*/ 	.dword	vprintf
	.align		8
        /*0008*/ 	.dword	$str
	.align		8
        /*0010*/ 	.dword	$str$1
	.align		8
        /*0018*/ 	.dword	$str$2


//--------------------- .text._Z27persistentKernelSingleBlockPdPViS1_S1_ --------------------------
	.section	.text._Z27persistentKernelSingleBlockPdPViS1_S1_,"ax",@progbits
	.align	128
        .global         _Z27persistentKernelSingleBlockPdPViS1_S1_
        .type           _Z27persistentKernelSingleBlockPdPViS1_S1_,@function
        .size           _Z27persistentKernelSingleBlockPdPViS1_S1_,(.L_x_53 - _Z27persistentKernelSingleBlockPdPViS1_S1_)
        .other          _Z27persistentKernelSingleBlockPdPViS1_S1_,@"STO_CUDA_ENTRY STV_DEFAULT"
_Z27persistentKernelSingleBlockPdPViS1_S1_:
.text._Z27persistentKernelSingleBlockPdPViS1_S1_:
[----:B------:R-:W0:Y:S01]  /*0000*/  LDC R1, c[0x0][0x37c] ;  /* 0x0000df00ff017b82 */ /* 0x000e220000000800 */
[----:B------:R-:W1:Y:S07]  /*0010*/  S2R R17, SR_TID.Y ;  /* 0x0000000000117919 */ /* 0x000e6e0000002200 */
[----:B------:R-:W2:Y:S01]  /*0020*/  LDC.64 R4, c[0x0][0x390] ;  /* 0x0000e400ff047b82 */ /* 0x000ea20000000a00 */
[----:B------:R-:W2:Y:S01]  /*0030*/  LDCU.64 UR36, c[0x0][0x358] ;  /* 0x00006b00ff2477ac */ /* 0x000ea20008000a00 */
[----:B0-----:R-:W-:Y:S01]  /*0040*/  VIADD R1, R1, 0xffffffe8 ;  /* 0xffffffe801017836 */ /* 0x001fe20000000000 */
[----:B------:R-:W1:Y:S01]  /*0050*/  S2R R0, SR_TID.Z ;  /* 0x0000000000007919 */ /* 0x000e620000002300 */
[----:B------:R-:W0:Y:S01]  /*0060*/  S2R R18, SR_TID.X ;  /* 0x0000000000127919 */ /* 0x000e220000002100 */
[----:B-1----:R-:W-:-:S04]  /*0070*/  LOP3.LUT R19, R17, R0, RZ, 0xfc, !PT ;  /* 0x0000000011137212 */ /* 0x002fc800078efcff */
[----:B0-----:R-:W-:-:S13]  /*0080*/  LOP3.LUT P0, R19, R19, RZ, R18, 0xfa, !PT ;  /* 0x000000ff13137212 */ /* 0x001fda000780fa12 */
[----:B------:R-:W0:Y:S01]  /*0090*/  @!P0 S2R R3, SR_CgaCtaId ;  /* 0x0000000000038919 */ /* 0x000e220000008800 */
[----:B------:R-:W-:Y:S01]  /*00a0*/  @!P0 MOV R0, 0x400 ;  /* 0x0000040000008802 */ /* 0x000fe20000000f00 */
[----:B------:R-:W1:Y:S03]  /*00b0*/  LDC.64 R6, c[0x0][0x388] ;  /* 0x0000e200ff067b82 */ /* 0x000e660000000a00 */
[----:B0-----:R-:W-:Y:S01]  /*00c0*/  @!P0 LEA R0, R3, R0, 0x18 ;  /* 0x0000000003008211 */ /* 0x001fe200078ec0ff */
[----:B------:R-:W-:-:S05]  /*00d0*/  @!P0 IMAD.MOV.U32 R3, RZ, RZ, -0x1 ;  /* 0xffffffffff038424 */ /* 0x000fca00078e00ff */
[----:B------:R0:W-:Y:S01]  /*00e0*/  @!P0 STS [R0], R3 ;  /* 0x0000000300008388 */ /* 0x0001e20000000800 */
[----:B------:R-:W-:Y:S06]  /*00f0*/  BAR.SYNC.DEFER_BLOCKING 0x0 ;  /* 0x0000000000007b1d */ /* 0x000fec0000010000 */
[----:B--2---:R-:W2:Y:S04]  /*0100*/  LDG.E.STRONG.SYS R4, desc[UR36][R4.64] ;  /* 0x0000002404047981 */ /* 0x004ea8000c1f5900 */
[----:B-1----:R0:W5:Y:S01]  /*0110*/  LDG.E.STRONG.SYS R24, desc[UR36][R6.64] ;  /* 0x0000002406187981 */ /* 0x002162000c1f5900 */
[----:B------:R-:W1:Y:S02]  /*0120*/  LDCU UR4, c[0x0][0x2f8] ;  /* 0x00005f00ff0477ac */ /* 0x000e640008000800 */
[----:B-1----:R-:W-:-:S02]  /*0130*/  IADD3 R2, P1, PT, R1, UR4, RZ ;  /* 0x0000000401027c10 */ /* 0x002fc4000ff3e0ff */
[----:B--2---:R-:W-:-:S13]  /*0140*/  ISETP.NE.AND P0, PT, R4, RZ, PT ;  /* 0x000000ff0400720c */ /* 0x004fda0003f05270 */
[----:B0-----:R-:W-:Y:S05]  /*0150*/  @P0 EXIT ;  /* 0x000000000000094d */ /* 0x001fea0003800000 */
[----:B------:R-:W0:Y:S01]  /*0160*/  S2UR UR5, SR_CgaCtaId ;  /* 0x00000000000579c3 */ /* 0x000e220000008800 */
[----:B------:R-:W-:Y:S02]  /*0170*/  UMOV UR4, 0x400 ;  /* 0x0000040000047882 */ /* 0x000fe40000000000 */
[----:B0-----:R-:W-:-:S09]  /*0180*/  ULEA UR4, UR5, UR4, 0x18 ;  /* 0x0000000405047291 */ /* 0x001fd2000f8ec0ff */
[----:B------:R-:W0:Y:S02]  /*0190*/  LDS R3, [UR4] ;  /* 0x00000004ff037984 */ /* 0x000e240008000800 */
[----:B------:R-:W1:Y:S01]  /*01a0*/  LDCU UR4, c[0x0][0x2fc] ;  /* 0x00005f80ff0477ac */ /* 0x000e620008000800 */
[----:B------:R-:W2:Y:S01]  /*01b0*/  LDC R22, c[0x0][0x364] ;  /* 0x0000d900ff167b82 */ /* 0x000ea20000000800 */
[----:B------:R-:W3:Y:S01]  /*01c0*/  LDCU UR38, c[0x0][0x360] ;  /* 0x00006c00ff2677ac */ /* 0x000ee20008000800 */
[----:B-1----:R-:W-:-:S07]  /*01d0*/  IMAD.X R16, RZ, RZ, UR4, P1 ;  /* 0x00000004ff107e24 */ /* 0x002fce00088e06ff */
.L_x_46:
[----:B0--3-5:R-:W-:-:S13]  /*01e0*/  ISETP.NE.AND P0, PT, R24, R3, PT ;  /* 0x000000031800720c */ /* 0x029fda0003f05270 */
[----:B--2---:R-:W-:Y:S05]  /*01f0*/  @!P0 BRA `(.L_x_0) ;  /* 0x0000002400348947 */ /* 0x004fea0003800000 */
[----:B------:R-:W-:Y:S01]  /*0200*/  IMAD.HI R0, R24, 0x66666667, RZ ;  /* 0x6666666718007827 */ /* 0x000fe200078e02ff */
[----:B------:R-:W-:-:S04]  /*0210*/  UMOV UR4, URZ ;  /* 0x000000ff00047c82 */ /* 0x000fc80008000000 */
[----:B------:R-:W-:-:S04]  /*0220*/  SHF.R.U32.HI R3, RZ, 0x1f, R0 ;  /* 0x0000001fff037819 */ /* 0x000fc80000011600 */
[----:B------:R-:W-:-:S05]  /*0230*/  LEA.HI.SX32 R3, R0, R3, 0x1e ;  /* 0x0000000300037211 */ /* 0x000fca00078ff2ff */
[----:B------:R-:W-:-:S04]  /*0240*/  IMAD R12, R3, -0xa, R24 ;  /* 0xfffffff6030c7824 */ /* 0x000fc800078e0218 */
[C---:B------:R-:W-:Y:S01]  /*0250*/  VIADD R3, R12.reuse, 0x8 ;  /* 0x000000080c037836 */ /* 0x040fe20000000000 */
[----:B------:R-:W-:-:S04]  /*0260*/  ISETP.GE.AND P0, PT, R12, 0x1, PT ;  /* 0x000000010c00780c */ /* 0x000fc80003f06270 */
[----:B------:R-:W-:-:S05]  /*0270*/  PRMT R0, R3, 0x8880, RZ ;  /* 0x0000888003007816 */ /* 0x000fca00000000ff */
[----:B------:R-:W-:-:S05]  /*0280*/  IMAD R0, R0, 0x67, RZ ;  /* 0x0000006700007824 */ /* 0x000fca00078e02ff */
[C---:B------:R-:W-:Y:S02]  /*0290*/  LOP3.LUT R4, R0.reuse, 0xffff, RZ, 0xc0, !PT ;  /* 0x0000ffff00047812 */ /* 0x040fe400078ec0ff */
[----:B------:R-:W-:Y:S02]  /*02a0*/  PRMT R5, R0, 0x9910, RZ ;  /* 0x0000991000057816 */ /* 0x000fe400000000ff */
[----:B------:R-:W-:-:S04]  /*02b0*/  SHF.R.U32.HI R0, RZ, 0xf, R4 ;  /* 0x0000000fff007819 */ /* 0x000fc80000011604 */
[----:B------:R-:W-:-:S04]  /*02c0*/  LEA.HI.SX32 R0, R5, R0, 0x16 ;  /* 0x0000000005007211 */ /* 0x000fc800078fb2ff */
[----:B------:R-:W-:-:S05]  /*02d0*/  PRMT R0, R0, 0x9910, RZ ;  /* 0x0000991000007816 */ /* 0x000fca00000000ff */
[----:B------:R-:W-:-:S04]  /*02e0*/  IMAD R0, R0, 0xa, RZ ;  /* 0x0000000a00007824 */ /* 0x000fc800078e02ff */
[----:B------:R-:W-:-:S05]  /*02f0*/  IMAD.MOV R0, RZ, RZ, -R0 ;  /* 0x000000ffff007224 */ /* 0x000fca00078e0a00 */
[----:B------:R-:W-:Y:S01]  /*0300*/  PRMT R4, R0, 0x7710, RZ ;  /* 0x0000771000047816 */ /* 0x000fe200000000ff */
[C---:B------:R-:W-:Y:S02]  /*0310*/  VIADD R0, R12.reuse, 0x9 ;  /* 0x000000090c007836 */ /* 0x040fe40000000000 */
[----:B------:R-:W-:Y:S02]  /*0320*/  @P0 VIADD R0, R12, 0xffffffff ;  /* 0xffffffff0c000836 */ /* 0x000fe40000000000 */
[----:B------:R-:W-:Y:S02]  /*0330*/  IMAD.IADD R3, R3, 0x1, R4 ;  /* 0x0000000103037824 */ /* 0x000fe400078e0204 */
[----:B------:R0:W1:Y:S01]  /*0340*/  I2F.F64 R4, R24 ;  /* 0x0000001800047312 */ /* 0x0000620000201c00 */
[----:B------:R-:W-:Y:S02]  /*0350*/  IMAD R6, R0, 0xa, R17 ;  /* 0x0000000a00067824 */ /* 0x000fe400078e0211 */
[----:B------:R-:W-:-:S04]  /*0360*/  LOP3.LUT R3, R3, 0xffff, RZ, 0xc0, !PT ;  /* 0x0000ffff03037812 */ /* 0x000fc800078ec0ff */
[----:B------:R-:W-:Y:S01]  /*0370*/  PRMT R7, R3, 0x8880, RZ ;  /* 0x0000888003077816 */ /* 0x000fe200000000ff */
[----:B------:R-:W-:-:S04]  /*0380*/  IMAD R3, R6, 0xa, RZ ;  /* 0x0000000a06037824 */ /* 0x000fc800078e02ff */
[----:B0-----:R-:W-:-:S07]  /*0390*/  IMAD.MOV.U32 R6, RZ, RZ, R7 ;  /* 0x000000ffff067224 */ /* 0x001fce00078e0007 */
.L_x_25:
[----:B--2-4-:R-:W-:-:S07]  /*03a0*/  HFMA2 R7, -RZ, RZ, 0, 0 ;  /* 0x00000000ff077431 */ /* 0x014fce00000001ff */
.L_x_24:
[----:B------:R-:W-:Y:S01]  /*03b0*/  ISETP.GT.U32.AND P0, PT, R18, 0x9, PT ;  /* 0x000000091200780c */ /* 0x000fe20003f04070 */
[----:B------:R-:W0:Y:S01]  /*03c0*/  LDCU.64 UR8, c[0x0][0x380] ;  /* 0x00007000ff0877ac */ /* 0x000e220008000a00 */
[----:B------:R-:W-:Y:S11]  /*03d0*/  BSSY.RECONVERGENT B0, `(.L_x_1) ;  /* 0x00000a7000007945 */ /* 0x000ff60003800200 */
[----:B--2-4-:R-:W-:Y:S05]  /*03e0*/  @P0 BRA `(.L_x_2) ;  /* 0x0000000800940947 */ /* 0x014fea0003800000 */
[----:B------:R-:W-:Y:S01]  /*03f0*/  UISETP.NE.AND UP0, UPT, UR4, 0x1, UPT ;  /* 0x000000010400788c */ /* 0x000fe2000bf05270 */
[----:B------:R-:W-:-:S08]  /*0400*/  IMAD R8, R7, 0x186a0, RZ ;  /* 0x000186a007087824 */ /* 0x000fd000078e02ff */
[----:B------:R-:W-:Y:S05]  /*0410*/  BRA.U !UP0, `(.L_x_3) ;  /* 0x0000000108a47547 */ /* 0x000fea000b800000 */
[----:B------:R-:W-:-:S09]  /*0420*/  UISETP.NE.AND UP0, UPT, UR4, URZ, UPT ;  /* 0x000000ff0400728c */ /* 0x000fd2000bf05270 */
[----:B------:R-:W-:Y:S05]  /*0430*/  BRA.U UP0, `(.L_x_2) ;  /* 0x0000000900807547 */ /* 0x000fea000b800000 */
[----:B------:R-:W-:Y:S01]  /*0440*/  BSSY.RECONVERGENT B1, `(.L_x_4) ;  /* 0x0000025000017945 */ /* 0x000fe20003800200 */
[----:B------:R-:W-:-:S07]  /*0450*/  IMAD.MOV.U32 R9, RZ, RZ, R18 ;  /* 0x000000ffff097224 */ /* 0x000fce00078e0012 */
.L_x_8:
[----:B------:R-:W-:Y:S01]  /*0460*/  ISETP.GE.U32.AND P0, PT, R17, 0xa, PT ;  /* 0x0000000a1100780c */ /* 0x000fe20003f06070 */
[----:B------:R-:W-:-:S12]  /*0470*/  BSSY.RECONVERGENT B2, `(.L_x_5) ;  /* 0x000001e000027945 */ /* 0x000fd80003800200 */
[----:B----4-:R-:W-:Y:S05]  /*0480*/  @P0 BRA `(.L_x_6) ;  /* 0x0000000000700947 */ /* 0x010fea0003800000 */
[----:B------:R-:W-:-:S07]  /*0490*/  IMAD.MOV.U32 R13, RZ, RZ, R17 ;  /* 0x000000ffff0d7224 */ /* 0x000fce00078e0011 */
.L_x_7:
[----:B----4-:R-:W-:Y:S01]  /*04a0*/  IMAD.MOV.U32 R10, RZ, RZ, R13 ;  /* 0x000000ffff0a7224 */ /* 0x010fe200078e000d */
[----:B------:R-:W4:Y:S01]  /*04b0*/  LDCU.64 UR6, c[0x0][0x380] ;  /* 0x00007000ff0677ac */ /* 0x000f220008000a00 */
[----:B------:R-:W-:Y:S02]  /*04c0*/  IMAD.MOV.U32 R11, RZ, RZ, RZ ;  /* 0x000000ffff0b7224 */ /* 0x000fe400078e00ff */
[----:B------:R-:W-:Y:S02]  /*04d0*/  IMAD.MOV.U32 R14, RZ, RZ, R9 ;  /* 0x000000ffff0e7224 */ /* 0x000fe400078e0009 */
[----:B------:R-:W-:-:S04]  /*04e0*/  IMAD.WIDE R10, R12, 0xa, R10 ;  /* 0x0000000a0c0a7825 */ /* 0x000fc800078e020a */
[----:B------:R-:W-:Y:S02]  /*04f0*/  IMAD.MOV.U32 R15, RZ, RZ, RZ ;  /* 0x000000ffff0f7224 */ /* 0x000fe400078e00ff */
[----:B------:R-:W-:Y:S02]  /*0500*/  IMAD R21, R11, 0xa, RZ ;  /* 0x0000000a0b157824 */ /* 0x000fe400078e02ff */
[----:B------:R-:W-:-:S04]  /*0510*/  IMAD.WIDE.U32 R14, R10, 0xa, R14 ;  /* 0x0000000a0a0e7825 */ /* 0x000fc800078e000e */
[----:B--2---:R-:W-:Y:S01]  /*0520*/  IMAD.IADD R13, R22, 0x1, R13 ;  /* 0x00000001160d7824 */ /* 0x004fe200078e020d */
[----:B------:R-:W-:-:S05]  /*0530*/  IADD3 R11, P0, PT, R8, R14, RZ ;  /* 0x0000000e080b7210 */ /* 0x000fca0007f1e0ff */
[----:B------:R-:W-:Y:S01]  /*0540*/  IMAD.X R14, R15, 0x1, R21, P0 ;  /* 0x000000010f0e7824 */ /* 0x000fe200000e0615 */
[C---:B----4-:R-:W-:Y:S02]  /*0550*/  LEA R10, P0, R11.reuse, UR6, 0x3 ;  /* 0x000000060b0a7c11 */ /* 0x050fe4000f8018ff */
[----:B------:R-:W-:Y:S02]  /*0560*/  MOV R15, 0x3ff00000 ;  /* 0x3ff00000000f7802 */ /* 0x000fe40000000f00 */
[----:B------:R-:W-:Y:S01]  /*0570*/  LEA.HI.X R11, R11, UR7, R14, 0x3, P0 ;  /* 0x000000070b0b7c11 */ /* 0x000fe200080f1c0e */
[----:B------:R-:W-:Y:S01]  /*0580*/  IMAD.MOV.U32 R14, RZ, RZ, 0x0 ;  /* 0x00000000ff0e7424 */ /* 0x000fe200078e00ff */
[----:B------:R-:W-:-:S03]  /*0590*/  ISETP.GE.U32.AND P0, PT, R13, 0xa, PT ;  /* 0x0000000a0d00780c */ /* 0x000fc60003f06070 */
[----:B-1----:R4:W-:Y:S04]  /*05a0*/  STG.E.64 desc[UR36][R10.64], R4 ;  /* 0x000000040a007986 */ /* 0x0029e8000c101b24 */
[----:B------:R4:W-:Y:S04]  /*05b0*/  STG.E.64 desc[UR36][R10.64+0x1f40], R14 ;  /* 0x001f400e0a007986 */ /* 0x0009e8000c101b24 */
[----:B------:R4:W-:Y:S04]  /*05c0*/  STG.E.64 desc[UR36][R10.64+0x3e80], RZ ;  /* 0x003e80ff0a007986 */ /* 0x0009e8000c101b24 */
[----:B------:R4:W-:Y:S04]  /*05d0*/  STG.E.64 desc[UR36][R10.64+0x5dc0], RZ ;  /* 0x005dc0ff0a007986 */ /* 0x0009e8000c101b24 */
[----:B------:R4:W-:Y:S04]  /*05e0*/  STG.E.64 desc[UR36][R10.64+0x7d00], RZ ;  /* 0x007d00ff0a007986 */ /* 0x0009e8000c101b24 */
[----:B------:R4:W-:Y:S04]  /*05f0*/  STG.E.64 desc[UR36][R10.64+0x9c40], RZ ;  /* 0x009c40ff0a007986 */ /* 0x0009e8000c101b24 */
[----:B------:R4:W-:Y:S04]  /*0600*/  STG.E.64 desc[UR36][R10.64+0xbb80], RZ ;  /* 0x00bb80ff0a007986 */ /* 0x0009e8000c101b24 */
[----:B------:R4:W-:Y:S04]  /*0610*/  STG.E.64 desc[UR36][R10.64+0xdac0], RZ ;  /* 0x00dac0ff0a007986 */ /* 0x0009e8000c101b24 */
[----:B------:R4:W-:Y:S04]  /*0620*/  STG.E.64 desc[UR36][R10.64+0xfa00], RZ ;  /* 0x00fa00ff0a007986 */ /* 0x0009e8000c101b24 */
[----:B------:R4:W-:Y:S01]  /*0630*/  STG.E.64 desc[UR36][R10.64+0x11940], RZ ;  /* 0x011940ff0a007986 */ /* 0x0009e2000c101b24 */
[----:B------:R-:W-:Y:S05]  /*0640*/  @!P0 BRA `(.L_x_7) ;  /* 0xfffffffc00948947 */ /* 0x000fea000383ffff */
.L_x_6:
[----:B0--3--:R-:W-:Y:S05]  /*0650*/  BSYNC.RECONVERGENT B2 ;  /* 0x0000000000027941 */ /* 0x009fea0003800200 */
.L_x_5:
[----:B------:R-:W-:-:S05]  /*0660*/  VIADD R9, R9, UR38 ;  /* 0x0000002609097c36 */ /* 0x000fca0008000000 */
[----:B------:R-:W-:-:S13]  /*0670*/  ISETP.GE.U32.AND P0, PT, R9, 0xa, PT ;  /* 0x0000000a0900780c */ /* 0x000fda0003f06070 */
[----:B------:R-:W-:Y:S05]  /*0680*/  @!P0 BRA `(.L_x_8) ;  /* 0xfffffffc00748947 */ /* 0x000fea000383ffff */
[----:B------:R-:W-:Y:S05]  /*0690*/  BSYNC.RECONVERGENT B1 ;  /* 0x0000000000017941 */ /* 0x000fea0003800200 */
.L_x_4:
[----:B------:R-:W-:Y:S05]  /*06a0*/  BRA `(.L_x_2) ;  /* 0x0000000400e47947 */ /* 0x000fea0003800000 */
.L_x_3:
[----:B------:R-:W-:Y:S01]  /*06b0*/  ISETP.NE.AND P0, PT, R24, RZ, PT ;  /* 0x000000ff1800720c */ /* 0x000fe20003f05270 */
[----:B------:R-:W-:-:S12]  /*06c0*/  IMAD.MOV.U32 R9, RZ, RZ, R18 ;  /* 0x000000ffff097224 */ /* 0x000fd800078e0012 */
[----:B------:R-:W-:Y:S05]  /*06d0*/  @!P0 BRA `(.L_x_9) ;  /* 0x0000000400788947 */ /* 0x000fea0003800000 */
[----:B------:R-:W-:Y:S01]  /*06e0*/  ISETP.NE.AND P0, PT, R24, 0x1, PT ;  /* 0x000000011800780c */ /* 0x000fe20003f05270 */
[----:B------:R-:W-:-:S12]  /*06f0*/  IMAD.MOV.U32 R9, RZ, RZ, R18 ;  /* 0x000000ffff097224 */ /* 0x000fd800078e0012 */
[----:B------:R-:W-:Y:S05]  /*0700*/  @P0 BRA `(.L_x_10) ;  /* 0x0000000000a80947 */ /* 0x000fea0003800000 */
[----:B------:R-:W-:Y:S01]  /*0710*/  IMAD.WIDE R10, R12, 0x64, RZ ;  /* 0x000000640c0a7825 */ /* 0x000fe200078e02ff */
[----:B------:R-:W-:Y:S01]  /*0720*/  IADD3 R26, P0, PT, R3, R8, RZ ;  /* 0x00000008031a7210 */ /* 0x000fe20007f1e0ff */
[----:B------:R-:W-:Y:S02]  /*0730*/  BSSY.RECONVERGENT B1, `(.L_x_11) ;  /* 0x0000026000017945 */ /* 0x000fe40003800200 */
[----:B------:R-:W-:Y:S02]  /*0740*/  IMAD.MOV.U32 R13, RZ, RZ, R18 ;  /* 0x000000ffff0d7224 */ /* 0x000fe400078e0012 */
[----:B------:R-:W-:-:S04]  /*0750*/  IMAD.WIDE.U32 R10, R17, 0xa, R10 ;  /* 0x0000000a110a7825 */ /* 0x000fc800078e000a */
[----:B------:R-:W-:Y:S01]  /*0760*/  IMAD.X R30, RZ, RZ, RZ, P0 ;  /* 0x000000ffff1e7224 */ /* 0x000fe200000e06ff */
[----:B------:R-:W-:-:S05]  /*0770*/  IADD3 R28, P1, PT, R8, R10, RZ ;  /* 0x0000000a081c7210 */ /* 0x000fca0007f3e0ff */
[----:B------:R-:W-:-:S08]  /*0780*/  IMAD.X R25, RZ, RZ, R11, P1 ;  /* 0x000000ffff197224 */ /* 0x000fd000008e060b */
.L_x_15:
[----:B------:R-:W-:Y:S01]  /*0790*/  ISETP.GE.U32.AND P0, PT, R17, 0xa, PT ;  /* 0x0000000a1100780c */ /* 0x000fe20003f06070 */
[----:B------:R-:W-:-:S12]  /*07a0*/  BSSY.RECONVERGENT B2, `(.L_x_12) ;  /* 0x000001b000027945 */ /* 0x000fd80003800200 */
[----:B--2---:R-:W-:Y:S05]  /*07b0*/  @P0 BRA `(.L_x_13) ;  /* 0x0000000000640947 */ /* 0x004fea0003800000 */
[----:B------:R-:W4:Y:S01]  /*07c0*/  LDCU.64 UR6, c[0x0][0x380] ;  /* 0x00007000ff0677ac */ /* 0x000f220008000a00 */
[C---:B------:R-:W-:Y:S01]  /*07d0*/  IADD3 R10, P0, PT, R13.reuse, R26, RZ ;  /* 0x0000001a0d0a7210 */ /* 0x040fe20007f1e0ff */
[----:B------:R-:W-:Y:S01]  /*07e0*/  IMAD.MOV.U32 R23, RZ, RZ, R17 ;  /* 0x000000ffff177224 */ /* 0x000fe200078e0011 */
[----:B------:R-:W-:-:S03]  /*07f0*/  IADD3 R8, P1, PT, R13, R28, RZ ;  /* 0x0000001c0d087210 */ /* 0x000fc60007f3e0ff */
[----:B------:R-:W-:Y:S01]  /*0800*/  IMAD.X R11, RZ, RZ, R30, P0 ;  /* 0x000000ffff0b7224 */ /* 0x000fe200000e061e */
[----:B------:R-:W-:Y:S01]  /*0810*/  IADD3.X R9, PT, PT, RZ, R25, RZ, P1, !PT ;  /* 0x00000019ff097210 */ /* 0x000fe20000ffe4ff */
[----:B------:R-:W-:Y:S02]  /*0820*/  IMAD.SHL.U32 R33, R8, 0x8, RZ ;  /* 0x0000000808217824 */ /* 0x000fe400078e00ff */
[----:B------:R-:W-:Y:S01]  /*0830*/  IMAD.SHL.U32 R29, R10, 0x8, RZ ;  /* 0x000000080a1d7824 */ /* 0x000fe200078e00ff */
[----:B------:R-:W-:Y:S02]  /*0840*/  SHF.L.U64.HI R31, R8, 0x3, R9 ;  /* 0x00000003081f7819 */ /* 0x000fe40000010209 */
[----:B------:R-:W-:Y:S01]  /*0850*/  SHF.L.U64.HI R27, R10, 0x3, R11 ;  /* 0x000000030a1b7819 */ /* 0x000fe2000001020b */
[----:B----4-:R-:W-:Y:S02]  /*0860*/  IMAD.U32 R8, RZ, RZ, UR6 ;  /* 0x00000006ff087e24 */ /* 0x010fe4000f8e00ff */
[----:B------:R-:W-:-:S07]  /*0870*/  IMAD.U32 R9, RZ, RZ, UR7 ;  /* 0x00000007ff097e24 */ /* 0x000fce000f8e00ff */
.L_x_14:
[C---:B------:R-:W-:Y:S02]  /*0880*/  IADD3 R14, P1, PT, R8.reuse, R29, RZ ;  /* 0x0000001d080e7210 */ /* 0x040fe40007f3e0ff */
[----:B--2---:R-:W-:-:S03]  /*0890*/  IADD3 R20, P0, PT, R8, R33, RZ ;  /* 0x0000002108147210 */ /* 0x004fc60007f1e0ff */
[C---:B------:R-:W-:Y:S02]  /*08a0*/  IMAD.X R15, R9.reuse, 0x1, R27, P1 ;  /* 0x00000001090f7824 */ /* 0x040fe400008e061b */
[----:B------:R-:W-:-:S04]  /*08b0*/  IMAD.X R21, R9, 0x1, R31, P0 ;  /* 0x0000000109157824 */ /* 0x000fc800000e061f */
[----:B------:R-:W4:Y:S04]  /*08c0*/  LDG.E.64 R14, desc[UR36][R14.64+0x13880] ;  /* 0x013880240e0e7981 */ /* 0x000f28000c1e1b00 */
[----:B------:R-:W4:Y:S01]  /*08d0*/  LDG.E.64 R10, desc[UR36][R20.64+0x13880] ;  /* 0x01388024140a7981 */ /* 0x000f22000c1e1b00 */
[C---:B--2---:R-:W-:Y:S02]  /*08e0*/  IMAD.IADD R23, R22.reuse, 0x1, R23 ;  /* 0x0000000116177824 */ /* 0x044fe400078e0217 */
[----:B------:R-:W-:Y:S01]  /*08f0*/  IMAD.WIDE.U32 R8, R22, 0x50, R8 ;  /* 0x0000005016087825 */ /* 0x000fe200078e0008 */
[----:B------:R2:W-:Y:S02]  /*0900*/  STG.E.64 desc[UR36][R20.64+0x17700], RZ ;  /* 0x017700ff14007986 */ /* 0x0005e4000c101b24 */
[----:B------:R-:W-:Y:S01]  /*0910*/  ISETP.GE.U32.AND P0, PT, R23, 0xa, PT ;  /* 0x0000000a1700780c */ /* 0x000fe20003f06070 */
[----:B----4-:R-:W-:-:S07]  /*0920*/  DADD R10, R10, -R14 ;  /* 0x000000000a0a7229 */ /* 0x010fce000000080e */
[----:B------:R2:W-:Y:S05]  /*0930*/  STG.E.64 desc[UR36][R20.64+0x157c0], R10 ;  /* 0x0157c00a14007986 */ /* 0x0005ea000c101b24 */
[----:B------:R-:W-:Y:S05]  /*0940*/  @!P0 BRA `(.L_x_14) ;  /* 0xfffffffc00cc8947 */ /* 0x000fea000383ffff */
.L_x_13:
[----:B0--3--:R-:W-:Y:S05]  /*0950*/  BSYNC.RECONVERGENT B2 ;  /* 0x0000000000027941 */ /* 0x009fea0003800200 */
.L_x_12:
[----:B------:R-:W-:-:S04]  /*0960*/  IADD3 R13, PT, PT, R13, UR38, RZ ;  /* 0x000000260d0d7c10 */ /* 0x000fc8000fffe0ff */
[----:B------:R-:W-:-:S13]  /*0970*/  ISETP.GE.U32.AND P0, PT, R13, 0xa, PT ;  /* 0x0000000a0d00780c */ /* 0x000fda0003f06070 */
[----:B------:R-:W-:Y:S05]  /*0980*/  @!P0 BRA `(.L_x_15) ;  /* 0xfffffffc00808947 */ /* 0x000fea000383ffff */
[----:B------:R-:W-:Y:S05]  /*0990*/  BSYNC.RECONVERGENT B1 ;  /* 0x0000000000017941 */ /* 0x000fea0003800200 */
.L_x_11:
[----:B------:R-:W-:Y:S05]  /*09a0*/  BRA `(.L_x_2) ;  /* 0x0000000400247947 */ /* 0x000fea0003800000 */
.L_x_10:
[----:B------:R-:W-:Y:S01]  /*09b0*/  BSSY.RECONVERGENT B1, `(.L_x_16) ;  /* 0x000002f000017945 */ /* 0x000fe20003800200 */
.L_x_20:
[----:B------:R-:W-:Y:S01]  /*09c0*/  ISETP.GE.U32.AND P0, PT, R17, 0xa, PT ;  /* 0x0000000a1100780c */ /* 0x000fe20003f06070 */
[----:B------:R-:W-:-:S12]  /*09d0*/  BSSY.RECONVERGENT B2, `(.L_x_17) ;  /* 0x0000029000027945 */ /* 0x000fd80003800200 */
[----:B----4-:R-:W-:Y:S05]  /*09e0*/  @P0 BRA `(.L_x_18) ;  /* 0x00000000009c0947 */ /* 0x010fea0003800000 */
[----:B------:R-:W-:Y:S01]  /*09f0*/  IADD3 R10, P0, PT, R8, R9, RZ ;  /* 0x00000009080a7210 */ /* 0x000fe20007f1e0ff */
[----:B------:R-:W-:-:S04]  /*0a00*/  IMAD.MOV.U32 R13, RZ, RZ, R17 ;  /* 0x000000ffff0d7224 */ /* 0x000fc800078e0011 */
[----:B------:R-:W-:-:S08]  /*0a10*/  IMAD.X R11, RZ, RZ, RZ, P0 ;  /* 0x000000ffff0b7224 */ /* 0x000fd000000e06ff */
.L_x_19:
[----:B----4-:R-:W4:Y:S01]  /*0a20*/  LDCU.64 UR6, c[0x0][0x380] ;  /* 0x00007000ff0677ac */ /* 0x010f220008000a00 */
[--C-:B------:R-:W-:Y:S02]  /*0a30*/  IMAD R14, R0, 0xa, R13.reuse ;  /* 0x0000000a000e7824 */ /* 0x100fe400078e020d */
[----:B------:R-:W-:Y:S02]  /*0a40*/  IMAD.MOV.U32 R15, RZ, RZ, RZ ;  /* 0x000000ffff0f7224 */ /* 0x000fe400078e00ff */
[----:B------:R-:W-:Y:S02]  /*0a50*/  IMAD R23, R14, 0xa, RZ ;  /* 0x0000000a0e177824 */ /* 0x000fe400078e02ff */
[----:B------:R-:W-:-:S03]  /*0a60*/  IMAD.MOV.U32 R14, RZ, RZ, R13 ;  /* 0x000000ffff0e7224 */ /* 0x000fc600078e000d */
[----:B------:R-:W-:Y:S01]  /*0a70*/  IADD3 R23, P0, PT, R23, R10, RZ ;  /* 0x0000000a17177210 */ /* 0x000fe20007f1e0ff */
[----:B------:R-:W-:-:S04]  /*0a80*/  IMAD.WIDE R20, R12, 0xa, R14 ;  /* 0x0000000a0c147825 */ /* 0x000fc800078e020e */
[----:B------:R-:W-:Y:S02]  /*0a90*/  IMAD.X R26, RZ, RZ, R11, P0 ;  /* 0x000000ffff1a7224 */ /* 0x000fe400000e060b */
[----:B------:R-:W-:Y:S01]  /*0aa0*/  IMAD.WIDE R14, R6, 0xa, R14 ;  /* 0x0000000a060e7825 */ /* 0x000fe200078e020e */
[----:B----4-:R-:W-:-:S03]  /*0ab0*/  LEA R32, P0, R23, UR6, 0x3 ;  /* 0x0000000617207c11 */ /* 0x010fc6000f8018ff */
[----:B------:R-:W-:Y:S01]  /*0ac0*/  IMAD R25, R21, 0xa, RZ ;  /* 0x0000000a15197824 */ /* 0x000fe200078e02ff */
[----:B------:R-:W-:Y:S01]  /*0ad0*/  LEA.HI.X R33, R23, UR7, R26, 0x3, P0 ;  /* 0x0000000717217c11 */ /* 0x000fe200080f1c1a */
[----:B------:R-:W-:-:S04]  /*0ae0*/  IMAD.WIDE.U32 R20, R20, 0xa, R10 ;  /* 0x0000000a14147825 */ /* 0x000fc800078e000a */
[----:B------:R-:W-:Y:S01]  /*0af0*/  IMAD R23, R15, 0xa, RZ ;  /* 0x0000000a0f177824 */ /* 0x000fe200078e02ff */
[----:B------:R-:W4:Y:S01]  /*0b00*/  LDG.E.64 R26, desc[UR36][R32.64+0x13880] ;  /* 0x01388024201a7981 */ /* 0x000f22000c1e1b00 */
[----:B------:R-:W-:Y:S01]  /*0b10*/  IMAD.WIDE.U32 R28, R14, 0xa, R10 ;  /* 0x0000000a0e1c7825 */ /* 0x000fe200078e000a */
[----:B------:R-:W-:-:S03]  /*0b20*/  LEA R14, P0, R20, UR6, 0x3 ;  /* 0x00000006140e7c11 */ /* 0x000fc6000f8018ff */
[----:B------:R-:W-:Y:S02]  /*0b30*/  IMAD.IADD R15, R21, 0x1, R25 ;  /* 0x00000001150f7824 */ /* 0x000fe400078e0219 */
[----:B------:R-:W-:-:S03]  /*0b40*/  IMAD.IADD R23, R29, 0x1, R23 ;  /* 0x000000011d177824 */ /* 0x000fc600078e0217 */
[----:B------:R-:W-:Y:S02]  /*0b50*/  LEA.HI.X R15, R20, UR7, R15, 0x3, P0 ;  /* 0x00000007140f7c11 */ /* 0x000fe400080f1c0f */
[----:B------:R-:W-:-:S03]  /*0b60*/  LEA R34, P0, R28, UR6, 0x3 ;  /* 0x000000061c227c11 */ /* 0x000fc6000f8018ff */
[----:B------:R-:W5:Y:S01]  /*0b70*/  LDG.E.64 R20, desc[UR36][R14.64+0x13880] ;  /* 0x013880240e147981 */ /* 0x000f62000c1e1b00 */
[----:B------:R-:W-:-:S05]  /*0b80*/  LEA.HI.X R35, R28, UR7, R23, 0x3, P0 ;  /* 0x000000071c237c11 */ /* 0x000fca00080f1c17 */
[----:B------:R-:W3:Y:S01]  /*0b90*/  LDG.E.64 R28, desc[UR36][R34.64+0x13880] ;  /* 0x01388024221c7981 */ /* 0x000ee2000c1e1b00 */
[----:B--2---:R-:W-:-:S05]  /*0ba0*/  IMAD.IADD R13, R22, 0x1, R13 ;  /* 0x00000001160d7824 */ /* 0x004fca00078e020d */
[----:B------:R-:W-:Y:S01]  /*0bb0*/  ISETP.GE.U32.AND P0, PT, R13, 0xa, PT ;  /* 0x0000000a0d00780c */ /* 0x000fe20003f06070 */
[C---:B----4-:R-:W-:Y:S02]  /*0bc0*/  DMUL R30, R26.reuse, -4 ;  /* 0xc01000001a1e7828 */ /* 0x050fe40000000000 */
[----:B------:R-:W-:-:S06]  /*0bd0*/  DADD R26, R26, R26 ;  /* 0x000000001a1a7229 */ /* 0x000fcc000000001a */
[C---:B-----5:R-:W-:Y:S02]  /*0be0*/  DFMA R30, R20.reuse, 3, R30 ;  /* 0x40080000141e782b */ /* 0x060fe4000000001e */
[----:B------:R-:W-:-:S06]  /*0bf0*/  DADD R26, R20, -R26 ;  /* 0x00000000141a7229 */ /* 0x000fcc000000081a */
[C---:B---3--:R-:W-:Y:S02]  /*0c00*/  DADD R30, R28.reuse, R30 ;  /* 0x000000001c1e7229 */ /* 0x048fe4000000001e */
[----:B------:R-:W-:-:S06]  /*0c10*/  DADD R26, R28, R26 ;  /* 0x000000001c1a7229 */ /* 0x000fcc000000001a */
[----:B------:R-:W-:Y:S01]  /*0c20*/  DMUL R30, R30, 0.5 ;  /* 0x3fe000001e1e7828 */ /* 0x000fe20000000000 */
[----:B------:R4:W-:Y:S06]  /*0c30*/  STG.E.64 desc[UR36][R14.64+0x17700], R26 ;  /* 0x0177001a0e007986 */ /* 0x0009ec000c101b24 */
[----:B------:R4:W-:Y:S01]  /*0c40*/  STG.E.64 desc[UR36][R14.64+0x157c0], R30 ;  /* 0x0157c01e0e007986 */ /* 0x0009e2000c101b24 */
[----:B------:R-:W-:Y:S05]  /*0c50*/  @!P0 BRA `(.L_x_19) ;  /* 0xfffffffc00708947 */ /* 0x000fea000383ffff */
.L_x_18:
[----:B0--3--:R-:W-:Y:S05]  /*0c60*/  BSYNC.RECONVERGENT B2 ;  /* 0x0000000000027941 */ /* 0x009fea0003800200 */
.L_x_17:
[----:B------:R-:W-:-:S04]  /*0c70*/  IADD3 R9, PT, PT, R9, UR38, RZ ;  /* 0x0000002609097c10 */ /* 0x000fc8000fffe0ff */
[----:B------:R-:W-:-:S13]  /*0c80*/  ISETP.GE.U32.AND P0, PT, R9, 0xa, PT ;  /* 0x0000000a0900780c */ /* 0x000fda0003f06070 */
[----:B------:R-:W-:Y:S05]  /*0c90*/  @!P0 BRA `(.L_x_20) ;  /* 0xfffffffc00488947 */ /* 0x000fea000383ffff */
[----:B------:R-:W-:Y:S05]  /*0ca0*/  BSYNC.RECONVERGENT B1 ;  /* 0x0000000000017941 */ /* 0x000fea0003800200 */
.L_x_16:
[----:B------:R-:W-:Y:S05]  /*0cb0*/  BRA `(.L_x_2) ;  /* 0x0000000000607947 */ /* 0x000fea0003800000 */
.L_x_9:
[----:B------:R-:W-:Y:S01]  /*0cc0*/  ISETP.GE.U32.AND P0, PT, R17, 0xa, PT ;  /* 0x0000000a1100780c */ /* 0x000fe20003f06070 */
[----:B------:R-:W-:-:S12]  /*0cd0*/  BSSY.RECONVERGENT B1, `(.L_x_21) ;  /* 0x0000013000017945 */ /* 0x000fd80003800200 */
[----:B----4-:R-:W-:Y:S05]  /*0ce0*/  @P0 BRA `(.L_x_22) ;  /* 0x0000000000440947 */ /* 0x010fea0003800000 */
[----:B------:R-:W-:-:S07]  /*0cf0*/  IMAD.MOV.U32 R13, RZ, RZ, R17 ;  /* 0x000000ffff0d7224 */ /* 0x000fce00078e0011 */
.L_x_23:
[----:B----4-:R-:W-:Y:S02]  /*0d00*/  IMAD.MOV.U32 R10, RZ, RZ, R13 ;  /* 0x000000ffff0a7224 */ /* 0x010fe400078e000d */
        /* <DEDUP_REMOVED lines=9> */
[----:B0-----:R-:W-:-:S04]  /*0da0*/  LEA R10, P0, R11, UR8, 0x3 ;  /* 0x000000080b0a7c11 */ /* 0x001fc8000f8018ff */
[----:B------:R-:W-:Y:S02]  /*0db0*/  LEA.HI.X R11, R11, UR9, R14, 0x3, P0 ;  /* 0x000000090b0b7c11 */ /* 0x000fe400080f1c0e */
[----:B------:R-:W-:-:S03]  /*0dc0*/  ISETP.GE.U32.AND P0, PT, R13, 0xa, PT ;  /* 0x0000000a0d00780c */ /* 0x000fc60003f06070 */
[----:B------:R4:W-:Y:S04]  /*0dd0*/  STG.E.64 desc[UR36][R10.64+0x157c0], RZ ;  /* 0x0157c0ff0a007986 */ /* 0x0009e8000c101b24 */
[----:B------:R4:W-:Y:S06]  /*0de0*/  STG.E.64 desc[UR36][R10.64+0x17700], RZ ;  /* 0x017700ff0a007986 */ /* 0x0009ec000c101b24 */
[----:B------:R-:W-:Y:S05]  /*0df0*/  @!P0 BRA `(.L_x_23) ;  /* 0xfffffffc00c08947 */ /* 0x000fea000383ffff */
.L_x_22:
[----:B0--3--:R-:W-:Y:S05]  /*0e00*/  BSYNC.RECONVERGENT B1 ;  /* 0x0000000000017941 */ /* 0x009fea0003800200 */
.L_x_21:
[----:B------:R-:W-:-:S05]  /*0e10*/  VIADD R9, R9, UR38 ;  /* 0x0000002609097c36 */ /* 0x000fca0008000000 */
[----:B------:R-:W-:-:S13]  /*0e20*/  ISETP.GE.U32.AND P0, PT, R9, 0xa, PT ;  /* 0x0000000a0900780c */ /* 0x000fda0003f06070 */
[----:B------:R-:W-:Y:S05]  /*0e30*/  @!P0 BRA `(.L_x_9) ;  /* 0xfffffffc00a08947 */ /* 0x000fea000383ffff */
.L_x_2:
[----:B0--3--:R-:W-:Y:S05]  /*0e40*/  BSYNC.RECONVERGENT B0 ;  /* 0x0000000000007941 */ /* 0x009fea0003800200 */
.L_x_1:
[----:B------:R-:W-:Y:S01]  /*0e50*/  IADD3 R7, PT, PT, R7, 0x1, RZ ;  /* 0x0000000107077810 */ /* 0x000fe20007ffe0ff */
[----:B------:R-:W-:Y:S03]  /*0e60*/  BAR.SYNC.DEFER_BLOCKING 0x0 ;  /* 0x0000000000007b1d */ /* 0x000fe60000010000 */
[----:B------:R-:W-:-:S13]  /*0e70*/  ISETP.NE.AND P0, PT, R7, 0xa, PT ;  /* 0x0000000a0700780c */ /* 0x000fda0003f05270 */
[----:B------:R-:W-:Y:S05]  /*0e80*/  @P0 BRA `(.L_x_24) ;  /* 0xfffffff400480947 */ /* 0x000fea000383ffff */
[----:B------:R-:W-:-:S04]  /*0e90*/  UIADD3 UR4, UPT, UPT, UR4, 0x1, URZ ;  /* 0x0000000104047890 */ /* 0x000fc8000fffe0ff */
[----:B------:R-:W-:-:S09]  /*0ea0*/  UISETP.NE.AND UP0, UPT, UR4, 0xa, UPT ;  /* 0x0000000a0400788c */ /* 0x000fd2000bf05270 */
[----:B------:R-:W-:Y:S05]  /*0eb0*/  BRA.U UP0, `(.L_x_25) ;  /* 0xfffffff500387547 */ /* 0x000fea000b83ffff */
[----:B------:R-:W-:-:S13]  /*0ec0*/  ISETP.NE.AND P0, PT, R19, RZ, PT ;  /* 0x000000ff1300720c */ /* 0x000fda0003f05270 */
[----:B------:R-:W-:Y:S05]  /*0ed0*/  @P0 BRA `(.L_x_26) ;  /* 0x0000001400e40947 */ /* 0x000fea0003800000 */
[----:B------:R-:W-:-:S13]  /*0ee0*/  ISETP.GE.AND P0, PT, R24, 0x9, PT ;  /* 0x000000091800780c */ /* 0x000fda0003f06270 */
[----:B------:R-:W-:Y:S05]  /*0ef0*/  @!P0 BRA `(.L_x_27) ;  /* 0x0000001400c48947 */ /* 0x000fea0003800000 */
[----:B-1--4-:R-:W0:Y:S02]  /*0f00*/  LDC.64 R4, c[0x0][0x380] ;  /* 0x0000e000ff047b82 */ /* 0x012e240000000a00 */
[----:B0-----:R-:W-:-:S05]  /*0f10*/  IMAD.WIDE R12, R12, 0x320, R4 ;  /* 0x000003200c0c7825 */ /* 0x001fca00078e0204 */
[----:B------:R-:W3:Y:S04]  /*0f20*/  LDG.E.64 R4, desc[UR36][R12.64] ;  /* 0x000000240c047981 */ /* 0x000ee8000c1e1b00 */
[----:B------:R-:W4:Y:S04]  /*0f30*/  LDG.E.64 R14, desc[UR36][R12.64+0x1f40] ;  /* 0x001f40240c0e7981 */ /* 0x000f28000c1e1b00 */
[----:B------:R-:W4:Y:S04]  /*0f40*/  LDG.E.64 R28, desc[UR36][R12.64+0x3e80] ;  /* 0x003e80240c1c7981 */ /* 0x000f28000c1e1b00 */
[----:B------:R0:W5:Y:S01]  /*0f50*/  LDG.E.64 R30, desc[UR36][R12.64+0x5dc0] ;  /* 0x005dc0240c1e7981 */ /* 0x000162000c1e1b00 */
[----:B------:R-:W2:Y:S01]  /*0f60*/  MUFU.RCP64H R7, 6 ;  /* 0x4018000000077908 */ /* 0x000ea20000001800 */
[----:B------:R-:W-:-:S02]  /*0f70*/  IMAD.MOV.U32 R26, RZ, RZ, 0x0 ;  /* 0x00000000ff1a7424 */ /* 0x000fc400078e00ff */
[----:B------:R-:W-:Y:S02]  /*0f80*/  IMAD.MOV.U32 R27, RZ, RZ, 0x3ff00000 ;  /* 0x3ff00000ff1b7424 */ /* 0x000fe400078e00ff */
[----:B------:R-:W-:-:S03]  /*0f90*/  IMAD.MOV.U32 R6, RZ, RZ, 0x1 ;  /* 0x00000001ff067424 */ /* 0x000fc600078e00ff */
[----:B------:R-:W1:Y:S03]  /*0fa0*/  I2F.F64.U32 R8, R24 ;  /* 0x0000001800087312 */ /* 0x000e660000201800 */
[----:B--2---:R-:W-:-:S08]  /*0fb0*/  DFMA R10, R6, -6, R26 ;  /* 0xc0180000060a782b */ /* 0x004fd0000000001a */
[----:B------:R-:W-:-:S08]  /*0fc0*/  DFMA R10, R10, R10, R10 ;  /* 0x0000000a0a0a722b */ /* 0x000fd0000000000a */
[----:B------:R-:W-:Y:S02]  /*0fd0*/  DFMA R6, R6, R10, R6 ;  /* 0x0000000a0606722b */ /* 0x000fe40000000006 */
[----:B-1----:R-:W-:-:S06]  /*0fe0*/  DADD R10, -R8, 2 ;  /* 0x40000000080a7429 */ /* 0x002fcc0000000100 */
[----:B------:R-:W-:Y:S02]  /*0ff0*/  DFMA R26, R6, -6, R26 ;  /* 0xc0180000061a782b */ /* 0x000fe4000000001a */
[----:B------:R-:W-:-:S06]  /*1000*/  DMUL R20, R10, R10 ;  /* 0x0000000a0a147228 */ /* 0x000fcc0000000000 */
[----:B------:R-:W-:Y:S02]  /*1010*/  DFMA R6, R6, R26, R6 ;  /* 0x0000001a0606722b */ /* 0x000fe40000000006 */
[----:B------:R-:W-:Y:S02]  /*1020*/  DMUL R32, R10, R20 ;  /* 0x000000140a207228 */ /* 0x000fe40000000000 */
[----:B------:R-:W-:-:S06]  /*1030*/  DMUL R20, R20, 0.5 ;  /* 0x3fe0000014147828 */ /* 0x000fcc0000000000 */
[----:B------:R-:W-:Y:S02]  /*1040*/  DMUL R26, R32, R6 ;  /* 0x00000006201a7228 */ /* 0x000fe40000000000 */
[----:B------:R-:W-:-:S06]  /*1050*/  FSETP.GEU.AND P1, PT, |R33|, 6.5827683646048100446e-37, PT ;  /* 0x036000002100780b */ /* 0x000fcc0003f2e200 */
[----:B------:R-:W-:-:S08]  /*1060*/  DFMA R34, R26, -6, R32 ;  /* 0xc01800001a22782b */ /* 0x000fd00000000020 */
[----:B------:R-:W-:-:S10]  /*1070*/  DFMA R6, R6, R34, R26 ;  /* 0x000000220606722b */ /* 0x000fd4000000001a */
[----:B------:R-:W-:-:S05]  /*1080*/  FFMA R0, RZ, 2.375, R7 ;  /* 0x40180000ff007823 */ /* 0x000fca0000000007 */
[----:B------:R-:W-:Y:S01]  /*1090*/  FSETP.GT.AND P0, PT, |R0|, 1.469367938527859385e-39, PT ;  /* 0x001000000000780b */ /* 0x000fe20003f04200 */
[----:B---3--:R-:W-:-:S08]  /*10a0*/  DADD R4, RZ, R4 ;  /* 0x00000000ff047229 */ /* 0x008fd00000000004 */
[----:B----4-:R-:W-:-:S08]  /*10b0*/  DFMA R4, R10, R14, R4 ;  /* 0x0000000e0a04722b */ /* 0x010fd00000000004 */
[----:B------:R-:W-:Y:S01]  /*10c0*/  DFMA R28, R28, R20, R4 ;  /* 0x000000141c1c722b */ /* 0x000fe20000000004 */
[----:B------:R-:W-:Y:S01]  /*10d0*/  IMAD.MOV.U32 R4, RZ, RZ, RZ ;  /* 0x000000ffff047224 */ /* 0x000fe200078e00ff */
[----:B0-----:R-:W-:Y:S09]  /*10e0*/  @P0 BRA P1, `(.L_x_28) ;  /* 0x00000000001c0947 */ /* 0x001ff20000800000 */
[----:B------:R-:W-:Y:S01]  /*10f0*/  IMAD.MOV.U32 R14, RZ, RZ, R32 ;  /* 0x000000ffff0e7224 */ /* 0x000fe200078e0020 */
[----:B------:R-:W-:Y:S01]  /*1100*/  MOV R0, 0x1140 ;  /* 0x0000114000007802 */ /* 0x000fe20000000f00 */
[----:B------:R-:W-:Y:S02]  /*1110*/  IMAD.MOV.U32 R15, RZ, RZ, R33 ;  /* 0x000000ffff0f7224 */ /* 0x000fe400078e0021 */
[----:B------:R-:W-:-:S07]  /*1120*/  IMAD.MOV.U32 R5, RZ, RZ, 0x40180000 ;  /* 0x40180000ff057424 */ /* 0x000fce00078e00ff */
[----:B-----5:R-:W-:Y:S05]  /*1130*/  CALL.REL.NOINC `($__internal_0_$__cuda_sm20_div_rn_f64_full) ;  /* 0x0000001400807944 */ /* 0x020fea0003c00000 */
[----:B------:R-:W-:Y:S01]  /*1140*/  IMAD.MOV.U32 R6, RZ, RZ, R14 ;  /* 0x000000ffff067224 */ /* 0x000fe200078e000e */
[----:B------:R-:W-:-:S07]  /*1150*/  MOV R7, R15 ;  /* 0x0000000f00077202 */ /* 0x000fce0000000f00 */
.L_x_28:
[----:B------:R0:W5:Y:S01]  /*1160*/  LDG.E.64 R40, desc[UR36][R12.64+0x7d00] ;  /* 0x007d00240c287981 */ /* 0x000162000c1e1b00 */
[----:B------:R-:W1:Y:S01]  /*1170*/  MUFU.RCP64H R15, 24 ;  /* 0x40380000000f7908 */ /* 0x000e620000001800 */
[----:B------:R-:W-:Y:S01]  /*1180*/  IMAD.MOV.U32 R26, RZ, RZ, 0x0 ;  /* 0x00000000ff1a7424 */ /* 0x000fe200078e00ff */
[----:B------:R-:W-:Y:S01]  /*1190*/  DMUL R32, R10, R32 ;  /* 0x000000200a207228 */ /* 0x000fe20000000000 */
[----:B------:R-:W-:Y:S01]  /*11a0*/  IMAD.MOV.U32 R27, RZ, RZ, 0x3ff00000 ;  /* 0x3ff00000ff1b7424 */ /* 0x000fe200078e00ff */
[----:B-----5:R-:W-:Y:S01]  /*11b0*/  DFMA R30, R30, R6, R28 ;  /* 0x000000061e1e722b */ /* 0x020fe2000000001c */
[----:B------:R-:W-:-:S07]  /*11c0*/  IMAD.MOV.U32 R14, RZ, RZ, 0x1 ;  /* 0x00000001ff0e7424 */ /* 0x000fce00078e00ff */
[----:B------:R-:W-:Y:S01]  /*11d0*/  FSETP.GEU.AND P1, PT, |R33|, 6.5827683646048100446e-37, PT ;  /* 0x036000002100780b */ /* 0x000fe20003f2e200 */
[----:B-1----:R-:W-:-:S08]  /*11e0*/  DFMA R20, R14, -24, R26 ;  /* 0xc03800000e14782b */ /* 0x002fd0000000001a */
[----:B------:R-:W-:-:S08]  /*11f0*/  DFMA R20, R20, R20, R20 ;  /* 0x000000141414722b */ /* 0x000fd00000000014 */
[----:B------:R-:W-:-:S08]  /*1200*/  DFMA R20, R14, R20, R14 ;  /* 0x000000140e14722b */ /* 0x000fd0000000000e */
[----:B------:R-:W-:-:S08]  /*1210*/  DFMA R14, R20, -24, R26 ;  /* 0xc0380000140e782b */ /* 0x000fd0000000001a */
[----:B------:R-:W-:-:S08]  /*1220*/  DFMA R14, R20, R14, R20 ;  /* 0x0000000e140e722b */ /* 0x000fd00000000014 */
[----:B------:R-:W-:-:S08]  /*1230*/  DMUL R20, R32, R14 ;  /* 0x0000000e20147228 */ /* 0x000fd00000000000 */
[----:B------:R-:W-:-:S08]  /*1240*/  DFMA R26, R20, -24, R32 ;  /* 0xc0380000141a782b */ /* 0x000fd00000000020 */
[----:B------:R-:W-:-:S10]  /*1250*/  DFMA R14, R14, R26, R20 ;  /* 0x0000001a0e0e722b */ /* 0x000fd40000000014 */
[----:B------:R-:W-:-:S05]  /*1260*/  FFMA R0, RZ, 2.875, R15 ;  /* 0x40380000ff007823 */ /* 0x000fca000000000f */
[----:B------:R-:W-:-:S13]  /*1270*/  FSETP.GT.AND P0, PT, |R0|, 1.469367938527859385e-39, PT ;  /* 0x001000000000780b */ /* 0x000fda0003f04200 */
[----:B0-----:R-:W-:Y:S05]  /*1280*/  @P0 BRA P1, `(.L_x_29) ;  /* 0x0000000000140947 */ /* 0x001fea0000800000 */
[----:B------:R-:W-:Y:S01]  /*1290*/  IMAD.MOV.U32 R14, RZ, RZ, R32 ;  /* 0x000000ffff0e7224 */ /* 0x000fe200078e0020 */
[----:B------:R-:W-:Y:S01]  /*12a0*/  MOV R0, 0x12e0 ;  /* 0x000012e000007802 */ /* 0x000fe20000000f00 */
[----:B------:R-:W-:Y:S02]  /*12b0*/  IMAD.MOV.U32 R15, RZ, RZ, R33 ;  /* 0x000000ffff0f7224 */ /* 0x000fe400078e0021 */
[----:B------:R-:W-:-:S07]  /*12c0*/  IMAD.MOV.U32 R5, RZ, RZ, 0x40380000 ;  /* 0x40380000ff057424 */ /* 0x000fce00078e00ff */
[----:B------:R-:W-:Y:S05]  /*12d0*/  CALL.REL.NOINC `($__internal_0_$__cuda_sm20_div_rn_f64_full) ;  /* 0x0000001400187944 */ /* 0x000fea0003c00000 */
.L_x_29:
[----:B------:R0:W5:Y:S01]  /*12e0*/  LDG.E.64 R28, desc[UR36][R12.64+0x9c40] ;  /* 0x009c40240c1c7981 */ /* 0x000162000c1e1b00 */
[----:B------:R-:W1:Y:S01]  /*12f0*/  MUFU.RCP64H R7, 120 ;  /* 0x405e000000077908 */ /* 0x000e620000001800 */
[----:B------:R-:W-:Y:S01]  /*1300*/  IMAD.MOV.U32 R26, RZ, RZ, 0x0 ;  /* 0x00000000ff1a7424 */ /* 0x000fe200078e00ff */
[----:B------:R-:W-:Y:S01]  /*1310*/  MOV R6, 0x1 ;  /* 0x0000000100067802 */ /* 0x000fe20000000f00 */
[----:B------:R-:W-:Y:S01]  /*1320*/  IMAD.MOV.U32 R27, RZ, RZ, 0x3ff00000 ;  /* 0x3ff00000ff1b7424 */ /* 0x000fe200078e00ff */
[----:B------:R-:W-:Y:S02]  /*1330*/  DMUL R32, R10, R32 ;  /* 0x000000200a207228 */ /* 0x000fe40000000000 */
[----:B------:R-:W-:-:S08]  /*1340*/  DFMA R40, R40, R14, R30 ;  /* 0x0000000e2828722b */ /* 0x000fd0000000001e */
        /* <DEDUP_REMOVED lines=9> */
[----:B------:R-:W-:-:S05]  /*13e0*/  FFMA R0, RZ, 3.46875, R7 ;  /* 0x405e0000ff007823 */ /* 0x000fca0000000007 */
[----:B------:R-:W-:-:S13]  /*13f0*/  FSETP.GT.AND P0, PT, |R0|, 1.469367938527859385e-39, PT ;  /* 0x001000000000780b */ /* 0x000fda0003f04200 */
[----:B0-----:R-:W-:Y:S05]  /*1400*/  @P0 BRA P1, `(.L_x_30) ;  /* 0x00000000001c0947 */ /* 0x001fea0000800000 */
[----:B------:R-:W-:Y:S01]  /*1410*/  IMAD.MOV.U32 R14, RZ, RZ, R32 ;  /* 0x000000ffff0e7224 */ /* 0x000fe200078e0020 */
[----:B------:R-:W-:Y:S01]  /*1420*/  MOV R0, 0x1460 ;  /* 0x0000146000007802 */ /* 0x000fe20000000f00 */
[----:B------:R-:W-:Y:S02]  /*1430*/  IMAD.MOV.U32 R15, RZ, RZ, R33 ;  /* 0x000000ffff0f7224 */ /* 0x000fe400078e0021 */
[----:B------:R-:W-:-:S07]  /*1440*/  IMAD.MOV.U32 R5, RZ, RZ, 0x405e0000 ;  /* 0x405e0000ff057424 */ /* 0x000fce00078e00ff */
[----:B-----5:R-:W-:Y:S05]  /*1450*/  CALL.REL.NOINC `($__internal_0_$__cuda_sm20_div_rn_f64_full) ;  /* 0x0000001000b87944 */ /* 0x020fea0003c00000 */
[----:B------:R-:W-:Y:S02]  /*1460*/  IMAD.MOV.U32 R6, RZ, RZ, R14 ;  /* 0x000000ffff067224 */ /* 0x000fe400078e000e */
[----:B------:R-:W-:-:S07]  /*1470*/  IMAD.MOV.U32 R7, RZ, RZ, R15 ;  /* 0x000000ffff077224 */ /* 0x000fce00078e000f */
.L_x_30:
        /* <DEDUP_REMOVED lines=16> */
[----:B------:R-:W-:-:S05]  /*1580*/  FFMA R0, RZ, 4.203125, R15 ;  /* 0x40868000ff007823 */ /* 0x000fca000000000f */
[----:B------:R-:W-:-:S13]  /*1590*/  FSETP.GT.AND P0, PT, |R0|, 1.469367938527859385e-39, PT ;  /* 0x001000000000780b */ /* 0x000fda0003f04200 */
[----:B0-----:R-:W-:Y:S05]  /*15a0*/  @P0 BRA P1, `(.L_x_31) ;  /* 0x0000000000140947 */ /* 0x001fea0000800000 */
[----:B------:R-:W-:Y:S01]  /*15b0*/  MOV R14, R32 ;  /* 0x00000020000e7202 */ /* 0x000fe20000000f00 */
[----:B------:R-:W-:Y:S01]  /*15c0*/  IMAD.MOV.U32 R15, RZ, RZ, R33 ;  /* 0x000000ffff0f7224 */ /* 0x000fe200078e0021 */
[----:B------:R-:W-:Y:S01]  /*15d0*/  MOV R0, 0x1600 ;  /* 0x0000160000007802 */ /* 0x000fe20000000f00 */
[----:B------:R-:W-:-:S07]  /*15e0*/  IMAD.MOV.U32 R5, RZ, RZ, 0x40868000 ;  /* 0x40868000ff057424 */ /* 0x000fce00078e00ff */
[----:B------:R-:W-:Y:S05]  /*15f0*/  CALL.REL.NOINC `($__internal_0_$__cuda_sm20_div_rn_f64_full) ;  /* 0x0000001000507944 */ /* 0x000fea0003c00000 */
.L_x_31:
[----:B------:R0:W5:Y:S01]  /*1600*/  LDG.E.64 R28, desc[UR36][R12.64+0xdac0] ;  /* 0x00dac0240c1c7981 */ /* 0x000162000c1e1b00 */
[----:B------:R-:W1:Y:S01]  /*1610*/  MUFU.RCP64H R7, 5040 ;  /* 0x40b3b00000077908 */ /* 0x000e620000001800 */
[----:B------:R-:W-:Y:S01]  /*1620*/  IMAD.MOV.U32 R26, RZ, RZ, 0x0 ;  /* 0x00000000ff1a7424 */ /* 0x000fe200078e00ff */
[----:B------:R-:W-:Y:S01]  /*1630*/  DMUL R32, R10, R32 ;  /* 0x000000200a207228 */ /* 0x000fe20000000000 */
[----:B------:R-:W-:Y:S01]  /*1640*/  IMAD.MOV.U32 R27, RZ, RZ, 0x3ff00000 ;  /* 0x3ff00000ff1b7424 */ /* 0x000fe200078e00ff */
[----:B------:R-:W-:Y:S01]  /*1650*/  DFMA R40, R30, R14, R40 ;  /* 0x0000000e1e28722b */ /* 0x000fe20000000028 */
        /* <DEDUP_REMOVED lines=10> */
[----:B------:R-:W-:-:S05]  /*1700*/  FFMA R0, RZ, 5.615234375, R7 ;  /* 0x40b3b000ff007823 */ /* 0x000fca0000000007 */
[----:B------:R-:W-:-:S13]  /*1710*/  FSETP.GT.AND P0, PT, |R0|, 1.469367938527859385e-39, PT ;  /* 0x001000000000780b */ /* 0x000fda0003f04200 */
[----:B0-----:R-:W-:Y:S05]  /*1720*/  @P0 BRA P1, `(.L_x_32) ;  /* 0x00000000001c0947 */ /* 0x001fea0000800000 */
[----:B------:R-:W-:Y:S01]  /*1730*/  IMAD.MOV.U32 R14, RZ, RZ, R32 ;  /* 0x000000ffff0e7224 */ /* 0x000fe200078e0020 */
[----:B------:R-:W-:Y:S01]  /*1740*/  MOV R0, 0x1780 ;  /* 0x0000178000007802 */ /* 0x000fe20000000f00 */
[----:B------:R-:W-:Y:S02]  /*1750*/  IMAD.MOV.U32 R15, RZ, RZ, R33 ;  /* 0x000000ffff0f7224 */ /* 0x000fe400078e0021 */
[----:B------:R-:W-:-:S07]  /*1760*/  IMAD.MOV.U32 R5, RZ, RZ, 0x40b3b000 ;  /* 0x40b3b000ff057424 */ /* 0x000fce00078e00ff */
[----:B-----5:R-:W-:Y:S05]  /*1770*/  CALL.REL.NOINC `($__internal_0_$__cuda_sm20_div_rn_f64_full) ;  /* 0x0000000c00f07944 */ /* 0x020fea0003c00000 */
[----:B------:R-:W-:Y:S01]  /*1780*/  MOV R6, R14 ;  /* 0x0000000e00067202 */ /* 0x000fe20000000f00 */
[----:B------:R-:W-:-:S07]  /*1790*/  IMAD.MOV.U32 R7, RZ, RZ, R15 ;  /* 0x000000ffff077224 */ /* 0x000fce00078e000f */
.L_x_32:
        /* <DEDUP_REMOVED lines=16> */
[----:B------:R-:W-:-:S05]  /*18a0*/  FFMA R0, RZ, 7.115234375, R15 ;  /* 0x40e3b000ff007823 */ /* 0x000fca000000000f */
[----:B------:R-:W-:-:S13]  /*18b0*/  FSETP.GT.AND P0, PT, |R0|, 1.469367938527859385e-39, PT ;  /* 0x001000000000780b */ /* 0x000fda0003f04200 */
[----:B0-----:R-:W-:Y:S05]  /*18c0*/  @P0 BRA P1, `(.L_x_33) ;  /* 0x0000000000140947 */ /* 0x001fea0000800000 */
[----:B------:R-:W-:Y:S01]  /*18d0*/  IMAD.MOV.U32 R14, RZ, RZ, R32 ;  /* 0x000000ffff0e7224 */ /* 0x000fe200078e0020 */
[----:B------:R-:W-:Y:S01]  /*18e0*/  MOV R0, 0x1920 ;  /* 0x0000192000007802 */ /* 0x000fe20000000f00 */
[----:B------:R-:W-:Y:S02]  /*18f0*/  IMAD.MOV.U32 R15, RZ, RZ, R33 ;  /* 0x000000ffff0f7224 */ /* 0x000fe400078e0021 */
[----:B------:R-:W-:-:S07]  /*1900*/  IMAD.MOV.U32 R5, RZ, RZ, 0x40e3b000 ;  /* 0x40e3b000ff057424 */ /* 0x000fce00078e00ff */
[----:B------:R-:W-:Y:S05]  /*1910*/  CALL.REL.NOINC `($__internal_0_$__cuda_sm20_div_rn_f64_full) ;  /* 0x0000000c00887944 */ /* 0x000fea0003c00000 */
.L_x_33:
[----:B------:R-:W5:Y:S01]  /*1920*/  LDG.E.64 R12, desc[UR36][R12.64+0x11940] ;  /* 0x011940240c0c7981 */ /* 0x000f62000c1e1b00 */
[----:B------:R-:W0:Y:S01]  /*1930*/  MUFU.RCP64H R7, 362880 ;  /* 0x4116260000077908 */ /* 0x000e220000001800 */
[----:B------:R-:W-:Y:S01]  /*1940*/  IMAD.MOV.U32 R26, RZ, RZ, 0x0 ;  /* 0x00000000ff1a7424 */ /* 0x000fe200078e00ff */
[----:B------:R-:W-:Y:S01]  /*1950*/  MOV R27, 0x3ff00000 ;  /* 0x3ff00000001b7802 */ /* 0x000fe20000000f00 */
[----:B------:R-:W-:Y:S01]  /*1960*/  IMAD.MOV.U32 R6, RZ, RZ, 0x1 ;  /* 0x00000001ff067424 */ /* 0x000fe200078e00ff */
[----:B------:R-:W-:Y:S02]  /*1970*/  DMUL R32, R10, R32 ;  /* 0x000000200a207228 */ /* 0x000fe40000000000 */
[----:B------:R-:W-:-:S08]  /*1980*/  DFMA R28, R30, R14, R28 ;  /* 0x0000000e1e1c722b */ /* 0x000fd0000000001c */
[----:B------:R-:W-:Y:S01]  /*1990*/  FSETP.GEU.AND P1, PT, |R33|, 6.5827683646048100446e-37, PT ;  /* 0x036000002100780b */ /* 0x000fe20003f2e200 */
[----:B0-----:R-:W-:-:S08]  /*19a0*/  DFMA R20, R6, -362880, R26 ;  /* 0xc11626000614782b */ /* 0x001fd0000000001a */
[----:B------:R-:W-:-:S08]  /*19b0*/  DFMA R20, R20, R20, R20 ;  /* 0x000000141414722b */ /* 0x000fd00000000014 */
[----:B------:R-:W-:-:S08]  /*19c0*/  DFMA R20, R6, R20, R6 ;  /* 0x000000140614722b */ /* 0x000fd00000000006 */
[----:B------:R-:W-:-:S08]  /*19d0*/  DFMA R6, R20, -362880, R26 ;  /* 0xc11626001406782b */ /* 0x000fd0000000001a */
[----:B------:R-:W-:-:S08]  /*19e0*/  DFMA R6, R20, R6, R20 ;  /* 0x000000061406722b */ /* 0x000fd00000000014 */
[----:B------:R-:W-:-:S08]  /*19f0*/  DMUL R10, R32, R6 ;  /* 0x00000006200a7228 */ /* 0x000fd00000000000 */
[----:B------:R-:W-:-:S08]  /*1a00*/  DFMA R20, R10, -362880, R32 ;  /* 0xc11626000a14782b */ /* 0x000fd00000000020 */
[----:B------:R-:W-:-:S10]  /*1a10*/  DFMA R6, R6, R20, R10 ;  /* 0x000000140606722b */ /* 0x000fd4000000000a */
[----:B------:R-:W-:-:S05]  /*1a20*/  FFMA R0, RZ, 9.38427734375, R7 ;  /* 0x41162600ff007823 */ /* 0x000fca0000000007 */
[----:B------:R-:W-:-:S13]  /*1a30*/  FSETP.GT.AND P0, PT, |R0|, 1.469367938527859385e-39, PT ;  /* 0x001000000000780b */ /* 0x000fda0003f04200 */
[----:B------:R-:W-:Y:S05]  /*1a40*/  @P0 BRA P1, `(.L_x_34) ;  /* 0x00000000001c0947 */ /* 0x000fea0000800000 */
[----:B------:R-:W-:Y:S01]  /*1a50*/  IMAD.MOV.U32 R14, RZ, RZ, R32 ;  /* 0x000000ffff0e7224 */ /* 0x000fe200078e0020 */
[----:B------:R-:W-:Y:S01]  /*1a60*/  MOV R0, 0x1aa0 ;  /* 0x00001aa000007802 */ /* 0x000fe20000000f00 */
[----:B------:R-:W-:Y:S02]  /*1a70*/  IMAD.MOV.U32 R15, RZ, RZ, R33 ;  /* 0x000000ffff0f7224 */ /* 0x000fe400078e0021 */
[----:B------:R-:W-:-:S07]  /*1a80*/  IMAD.MOV.U32 R5, RZ, RZ, 0x41162600 ;  /* 0x41162600ff057424 */ /* 0x000fce00078e00ff */
[----:B-----5:R-:W-:Y:S05]  /*1a90*/  CALL.REL.NOINC `($__internal_0_$__cuda_sm20_div_rn_f64_full) ;  /* 0x0000000c00287944 */ /* 0x020fea0003c00000 */
[----:B------:R-:W-:Y:S02]  /*1aa0*/  IMAD.MOV.U32 R6, RZ, RZ, R14 ;  /* 0x000000ffff067224 */ /* 0x000fe400078e000e */
[----:B------:R-:W-:-:S07]  /*1ab0*/  IMAD.MOV.U32 R7, RZ, RZ, R15 ;  /* 0x000000ffff077224 */ /* 0x000fce00078e000f */
.L_x_34:
[----:B-----5:R-:W-:Y:S01]  /*1ac0*/  DFMA R12, R12, R6, R28 ;  /* 0x000000060c0c722b */ /* 0x020fe2000000001c */
[----:B------:R-:W-:Y:S01]  /*1ad0*/  SHF.R.S32.HI R25, RZ, 0x1f, R24 ;  /* 0x0000001fff197819 */ /* 0x000fe20000011418 */
[----:B------:R0:W-:Y:S01]  /*1ae0*/  STL.64 [R1+0x8], R8 ;  /* 0x0000080801007387 */ /* 0x0001e20000100a00 */
[----:B------:R-:W-:Y:S01]  /*1af0*/  MOV R23, 0x0 ;  /* 0x0000000000177802 */ /* 0x000fe20000000f00 */
[----:B------:R-:W1:Y:S01]  /*1b00*/  LDCU.64 UR4, c[0x4][0x8] ;  /* 0x01000100ff0477ac */ /* 0x000e620008000a00 */
[----:B------:R-:W-:Y:S01]  /*1b10*/  MOV R6, R2 ;  /* 0x0000000200067202 */ /* 0x000fe20000000f00 */
[----:B------:R0:W-:Y:S01]  /*1b20*/  STL.64 [R1], R24 ;  /* 0x0000001801007387 */ /* 0x0001e20000100a00 */
[----:B------:R0:W2:Y:S01]  /*1b30*/  LDC.64 R10, c[0x4][R23] ;  /* 0x01000000170a7b82 */ /* 0x0000a20000000a00 */
[----:B------:R-:W-:Y:S02]  /*1b40*/  IMAD.MOV.U32 R7, RZ, RZ, R16 ;  /* 0x000000ffff077224 */ /* 0x000fe400078e0010 */
[----:B------:R0:W-:Y:S01]  /*1b50*/  STL.64 [R1+0x10], R12 ;  /* 0x0000100c01007387 */ /* 0x0001e20000100a00 */
[----:B-1----:R-:W-:-:S02]  /*1b60*/  IMAD.U32 R4, RZ, RZ, UR4 ;  /* 0x00000004ff047e24 */ /* 0x002fc4000f8e00ff */
[----:B0-----:R-:W-:-:S07]  /*1b70*/  IMAD.U32 R5, RZ, RZ, UR5 ;  /* 0x00000005ff057e24 */ /* 0x001fce000f8e00ff */
[----:B------:R-:W-:-:S07]  /*1b80*/  LEPC R20, `(.L_x_35) ;  /* 0x000000001014794e */ /* 0x000fce0000000000 */
[----:B--2---:R-:W-:Y:S05]  /*1b90*/  CALL.ABS.NOINC R10 ;  /* 0x000000000a007343 */ /* 0x004fea0003c00000 */
.L_x_35:
[----:B------:R-:W0:Y:S01]  /*1ba0*/  LDC.64 R4, c[0x0][0x380] ;  /* 0x0000e000ff047b82 */ /* 0x000e220000000a00 */
[----:B------:R-:W1:Y:S01]  /*1bb0*/  LDCU.64 UR4, c[0x4][0x10] ;  /* 0x01000200ff0477ac */ /* 0x000e620008000a00 */
[----:B0-----:R1:W2:Y:S06]  /*1bc0*/  LDG.E.64 R6, desc[UR36][R4.64+0x13880] ;  /* 0x0138802404067981 */ /* 0x0012ac000c1e1b00 */
[----:B------:R0:W3:Y:S01]  /*1bd0*/  LDC.64 R8, c[0x4][R23] ;  /* 0x0100000017087b82 */ /* 0x0000e20000000a00 */
[----:B-1----:R-:W-:Y:S02]  /*1be0*/  IMAD.U32 R4, RZ, RZ, UR4 ;  /* 0x00000004ff047e24 */ /* 0x002fe4000f8e00ff */
[----:B------:R-:W-:Y:S01]  /*1bf0*/  IMAD.U32 R5, RZ, RZ, UR5 ;  /* 0x00000005ff057e24 */ /* 0x000fe2000f8e00ff */
[----:B--2---:R-:W1:Y:S02]  /*1c00*/  F2I.S64.F64 R6, R6 ;  /* 0x0000000600067311 */ /* 0x004e640000301900 */
[----:B-1----:R-:W-:Y:S01]  /*1c10*/  LOP3.LUT P0, RZ, R6, 0xff, RZ, 0xc0, !PT ;  /* 0x000000ff06ff7812 */ /* 0x002fe2000780c0ff */
[----:B------:R-:W-:-:S03]  /*1c20*/  IMAD.MOV.U32 R7, RZ, RZ, R16 ;  /* 0x000000ffff077224 */ /* 0x000fc600078e0010 */
[----:B------:R-:W-:Y:S01]  /*1c30*/  SEL R0, R6, 0x5f, P0 ;  /* 0x0000005f06007807 */ /* 0x000fe20000000000 */
[----:B------:R-:W-:-:S03]  /*1c40*/  IMAD.MOV.U32 R6, RZ, RZ, R2 ;  /* 0x000000ffff067224 */ /* 0x000fc600078e0002 */
[----:B------:R-:W-:-:S04]  /*1c50*/  LOP3.LUT R0, R0, 0xffff, RZ, 0xc0, !PT ;  /* 0x0000ffff00007812 */ /* 0x000fc800078ec0ff */
[----:B------:R-:W-:-:S05]  /*1c60*/  PRMT R0, R0, 0x8880, RZ ;  /* 0x0000888000007816 */ /* 0x000fca00000000ff */
[----:B---3--:R0:W-:Y:S02]  /*1c70*/  STL [R1], R0 ;  /* 0x0000000001007387 */ /* 0x0081e40000100800 */
[----:B------:R-:W-:-:S07]  /*1c80*/  LEPC R20, `(.L_x_36) ;  /* 0x000000001014794e */ /* 0x000fce0000000000 */
[----:B0-----:R-:W-:Y:S05]  /*1c90*/  CALL.ABS.NOINC R8 ;  /* 0x0000000008007343 */ /* 0x001fea0003c00000 */
.L_x_36:
[----:B------:R-:W0:Y:S01]  /*1ca0*/  LDC.64 R4, c[0x0][0x380] ;  /* 0x0000e000ff047b82 */ /* 0x000e220000000a00 */
[----:B------:R-:W1:Y:S01]  /*1cb0*/  LDCU.64 UR4, c[0x4][0x10] ;  /* 0x01000200ff0477ac */ /* 0x000e620008000a00 */
[----:B0-----:R1:W2:Y:S06]  /*1cc0*/  LDG.E.64 R6, desc[UR36][R4.64+0x13ba0] ;  /* 0x013ba02404067981 */ /* 0x0012ac000c1e1b00 */
[----:B------:R0:W3:Y:S01]  /*1cd0*/  LDC.64 R8, c[0x4][R23] ;  /* 0x0100000017087b82 */ /* 0x0000e20000000a00 */
[----:B-1----:R-:W-:Y:S02]  /*1ce0*/  IMAD.U32 R4, RZ, RZ, UR4 ;  /* 0x00000004ff047e24 */ /* 0x002fe4000f8e00ff */
[----:B------:R-:W-:Y:S01]  /*1cf0*/  IMAD.U32 R5, RZ, RZ, UR5 ;  /* 0x00000005ff057e24 */ /* 0x000fe2000f8e00ff */
[----:B--2---:R-:W1:Y:S02]  /*1d00*/  F2I.S64.F64 R6, R6 ;  /* 0x0000000600067311 */ /* 0x004e640000301900 */
[----:B-1----:R-:W-:-:S02]  /*1d10*/  LOP3.LUT P0, RZ, R6, 0xff, RZ, 0xc0, !PT ;  /* 0x000000ff06ff7812 */ /* 0x002fc4000780c0ff */
[----:B------:R-:W-:Y:S02]  /*1d20*/  MOV R7, R16 ;  /* 0x0000001000077202 */ /* 0x000fe40000000f00 */
[----:B------:R-:W-:Y:S01]  /*1d30*/  SEL R0, R6, 0x5f, P0 ;  /* 0x0000005f06007807 */ /* 0x000fe20000000000 */
[----:B------:R-:W-:-:S03]  /*1d40*/  IMAD.MOV.U32 R6, RZ, RZ, R2 ;  /* 0x000000ffff067224 */ /* 0x000fc600078e0002 */
[----:B------:R-:W-:-:S04]  /*1d50*/  LOP3.LUT R0, R0, 0xffff, RZ, 0xc0, !PT ;  /* 0x0000ffff00007812 */ /* 0x000fc800078ec0ff */
[----:B------:R-:W-:-:S05]  /*1d60*/  PRMT R0, R0, 0x8880, RZ ;  /* 0x0000888000007816 */ /* 0x000fca00000000ff */
[----:B---3--:R0:W-:Y:S02]  /*1d70*/  STL [R1], R0 ;  /* 0x0000000001007387 */ /* 0x0081e40000100800 */
[----:B------:R-:W-:-:S07]  /*1d80*/  LEPC R20, `(.L_x_37) ;  /* 0x000000001014794e */ /* 0x000fce0000000000 */
[----:B0-----:R-:W-:Y:S05]  /*1d90*/  CALL.ABS.NOINC R8 ;  /* 0x0000000008007343 */ /* 0x001fea0003c00000 */
.L_x_37:
        /* <DEDUP_REMOVED lines=16> */
.L_x_38:
        /* <DEDUP_REMOVED lines=16> */
.L_x_39:
        /* <DEDUP_REMOVED lines=16> */
.L_x_40:
        /* <DEDUP_REMOVED lines=16> */
.L_x_41:
        /* <DEDUP_REMOVED lines=16> */
.L_x_42:
        /* <DEDUP_REMOVED lines=16> */
.L_x_43:
        /* <DEDUP_REMOVED lines=16> */
.L_x_44:
        /* <DEDUP_REMOVED lines=16> */
.L_x_45:
[----:B------:R0:W1:Y:S01]  /*25a0*/  LDC.64 R8, c[0x4][R23] ;  /* 0x0100000017087b82 */ /* 0x0000620000000a00 */
[----:B------:R-:W2:Y:S01]  /*25b0*/  LDCU.64 UR4, c[0x4][0x18] ;  /* 0x01000300ff0477ac */ /* 0x000ea20008000a00 */
[----:B------:R-:W-:Y:S01]  /*25c0*/  CS2R R6, SRZ ;  /* 0x0000000000067805 */ /* 0x000fe2000001ff00 */
[----:B--2---:R-:W-:Y:S02]  /*25d0*/  IMAD.U32 R4, RZ, RZ, UR4 ;  /* 0x00000004ff047e24 */ /* 0x004fe4000f8e00ff */
[----:B0-----:R-:W-:-:S07]  /*25e0*/  IMAD.U32 R5, RZ, RZ, UR5 ;  /* 0x00000005ff057e24 */ /* 0x001fce000f8e00ff */
[----:B------:R-:W-:-:S07]  /*25f0*/  LEPC R20, `(.L_x_27) ;  /* 0x000000001014794e */ /* 0x000fce0000000000 */
[----:B-1----:R-:W-:Y:S05]  /*2600*/  CALL.ABS.NOINC R8 ;  /* 0x0000000008007343 */ /* 0x002fea0003c00000 */
.L_x_27:
[----:B------:R-:W0:Y:S01]  /*2610*/  S2UR UR5, SR_CgaCtaId ;  /* 0x00000000000579c3 */ /* 0x000e220000008800 */
[----:B------:R-:W-:-:S07]  /*2620*/  UMOV UR4, 0x400 ;  /* 0x0000040000047882 */ /* 0x000fce0000000000 */
[----:B-1--4-:R-:W1:Y:S01]  /*2630*/  LDC.64 R4, c[0x0][0x398] ;  /* 0x0000e600ff047b82 */ /* 0x012e620000000a00 */
[----:B0-----:R-:W-:Y:S01]  /*2640*/  ULEA UR4, UR5, UR4, 0x18 ;  /* 0x0000000405047291 */ /* 0x001fe2000f8ec0ff */
[----:B-1----:R0:W-:Y:S08]  /*2650*/  STG.E.STRONG.SYS desc[UR36][R4.64], R24 ;  /* 0x0000001804007986 */ /* 0x0021f0000c115924 */
[----:B------:R0:W-:Y:S03]  /*2660*/  STS [UR4], R24 ;  /* 0x00000018ff007988 */ /* 0x0001e60008000804 */
.L_x_26:
[----:B------:R-:W-:Y:S05]  /*2670*/  WARPSYNC.ALL ;  /* 0x0000000000007948 */ /* 0x000fea0003800000 */
[----:B------:R-:W3:Y:S08]  /*2680*/  S2UR UR5, SR_CgaCtaId ;  /* 0x00000000000579c3 */ /* 0x000ef00000008800 */
[----:B------:R-:W-:Y:S06]  /*2690*/  BAR.SYNC.DEFER_BLOCKING 0x0 ;  /* 0x0000000000007b1d */ /* 0x000fec0000010000 */
[----:B------:R-:W-:-:S02]  /*26a0*/  UMOV UR4, 0x400 ;  /* 0x0000040000047882 */ /* 0x000fc40000000000 */
[----:B---3--:R-:W-:-:S09]  /*26b0*/  ULEA UR4, UR5, UR4, 0x18 ;  /* 0x0000000405047291 */ /* 0x008fd2000f8ec0ff */
[----:B------:R-:W3:Y:S03]  /*26c0*/  LDS R3, [UR4] ;  /* 0x00000004ff037984 */ /* 0x000ee60008000800 */
.L_x_0:
[----:B01--4-:R-:W0:Y:S08]  /*26d0*/  LDC.64 R4, c[0x0][0x390] ;  /* 0x0000e400ff047b82 */ /* 0x013e300000000a00 */
[----:B------:R-:W1:Y:S01]  /*26e0*/  LDC.64 R24, c[0x0][0x388] ;  /* 0x0000e200ff187b82 */ /* 0x000e620000000a00 */
[----:B0-----:R-:W4:Y:S04]  /*26f0*/  LDG.E.STRONG.SYS R4, desc[UR36][R4.64] ;  /* 0x0000002404047981 */ /* 0x001f28000c1f5900 */
[----:B-1----:R1:W5:Y:S01]  /*2700*/  LDG.E.STRONG.SYS R24, desc[UR36][R24.64] ;  /* 0x0000002418187981 */ /* 0x002362000c1f5900 */
[----:B----4-:R-:W-:-:S13]  /*2710*/  ISETP.NE.AND P0, PT, R4, RZ, PT ;  /* 0x000000ff0400720c */ /* 0x010fda0003f05270 */
[----:B-1----:R-:W-:Y:S05]  /*2720*/  @!P0 BRA `(.L_x_46) ;  /* 0xffffffd800ac8947 */ /* 0x002fea000383ffff */
[----:B---3--:R-:W-:Y:S05]  /*2730*/  EXIT ;  /* 0x000000000000794d */ /* 0x008fea0003800000 */
        .weak           $__internal_0_$__cuda_sm20_div_rn_f64_full
        .type           $__internal_0_$__cuda_sm20_div_rn_f64_full,@function
        .size           $__internal_0_$__cuda_sm20_div_rn_f64_full,(.L_x_53 - $__internal_0_$__cuda_sm20_div_rn_f64_full)
$__internal_0_$__cuda_sm20_div_rn_f64_full:
[----:B------:R-:W-:Y:S01]  /*2740*/  FSETP.GEU.AND P2, PT, |R15|, 1.469367938527859385e-39, PT ;  /* 0x001000000f00780b */ /* 0x000fe20003f4e200 */
[----:B------:R-:W-:Y:S01]  /*2750*/  IMAD.MOV.U32 R7, RZ, RZ, 0x1ca00000 ;  /* 0x1ca00000ff077424 */ /* 0x000fe200078e00ff */
[C---:B------:R-:W-:Y:S01]  /*2760*/  FSETP.GEU.AND P0, PT, |R5|.reuse, 1.469367938527859385e-39, PT ;  /* 0x001000000500780b */ /* 0x040fe20003f0e200 */
[----:B------:R-:W-:Y:S01]  /*2770*/  IMAD.MOV.U32 R27, RZ, RZ, 0x1ca00000 ;  /* 0x1ca00000ff1b7424 */ /* 0x000fe200078e00ff */
[----:B------:R-:W-:Y:S01]  /*2780*/  LOP3.LUT R20, R5, 0x800fffff, RZ, 0xc0, !PT ;  /* 0x800fffff05147812 */ /* 0x000fe200078ec0ff */
[----:B------:R-:W-:Y:S01]  /*2790*/  BSSY.RECONVERGENT B0, `(.L_x_47) ;  /* 0x0000055000007945 */ /* 0x000fe20003800200 */
[----:B------:R-:W-:Y:S02]  /*27a0*/  LOP3.LUT R3, R15, 0x7ff00000, RZ, 0xc0, !PT ;  /* 0x7ff000000f037812 */ /* 0x000fe400078ec0ff */
[----:B------:R-:W-:Y:S01]  /*27b0*/  LOP3.LUT R21, R20, 0x3ff00000, RZ, 0xfc, !PT ;  /* 0x3ff0000014157812 */ /* 0x000fe200078efcff */
[----:B------:R-:W-:Y:S01]  /*27c0*/  IMAD.MOV.U32 R20, RZ, RZ, R4 ;  /* 0x000000ffff147224 */ /* 0x000fe200078e0004 */
[C---:B------:R-:W-:Y:S01]  /*27d0*/  LOP3.LUT R6, R5.reuse, 0x7ff00000, RZ, 0xc0, !PT ;  /* 0x7ff0000005067812 */ /* 0x040fe200078ec0ff */
[----:B------:R-:W-:Y:S01]  /*27e0*/  IMAD.MOV.U32 R23, RZ, RZ, R3 ;  /* 0x000000ffff177224 */ /* 0x000fe200078e0003 */
[----:B------:R-:W-:Y:S01]  /*27f0*/  MOV R34, 0x1 ;  /* 0x0000000100227802 */ /* 0x000fe20000000f00 */
[----:B------:R-:W-:Y:S01]  /*2800*/  @!P2 IMAD.MOV.U32 R36, RZ, RZ, RZ ;  /* 0x000000ffff24a224 */ /* 0x000fe200078e00ff */
[----:B------:R-:W-:Y:S01]  /*2810*/  @!P2 LOP3.LUT R26, R5, 0x7ff00000, RZ, 0xc0, !PT ;  /* 0x7ff00000051aa812 */ /* 0x000fe200078ec0ff */
[----:B------:R-:W-:Y:S01]  /*2820*/  @!P0 DMUL R20, R4, 8.98846567431157953865e+307 ;  /* 0x7fe0000004148828 */ /* 0x000fe20000000000 */
[----:B------:R-:W-:-:S02]  /*2830*/  ISETP.GE.U32.AND P1, PT, R3, R6, PT ;  /* 0x000000060300720c */ /* 0x000fc40003f26070 */
[----:B------:R-:W-:Y:S01]  /*2840*/  @!P2 ISETP.GE.U32.AND P3, PT, R3, R26, PT ;  /* 0x0000001a0300a20c */ /* 0x000fe20003f66070 */
[----:B------:R-:W-:Y:S01]  /*2850*/  IMAD.MOV.U32 R26, RZ, RZ, R14 ;  /* 0x000000ffff1a7224 */ /* 0x000fe200078e000e */
[----:B------:R-:W-:Y:S01]  /*2860*/  SEL R27, R27, 0x63400000, !P1 ;  /* 0x634000001b1b7807 */ /* 0x000fe20004800000 */
[----:B------:R-:W0:Y:S01]  /*2870*/  MUFU.RCP64H R35, R21 ;  /* 0x0000001500237308 */ /* 0x000e220000001800 */
[----:B------:R-:W-:Y:S02]  /*2880*/  @!P2 SEL R7, R7, 0x63400000, !P3 ;  /* 0x634000000707a807 */ /* 0x000fe40005800000 */
[--C-:B------:R-:W-:Y:S02]  /*2890*/  LOP3.LUT R27, R27, 0x800fffff, R15.reuse, 0xf8, !PT ;  /* 0x800fffff1b1b7812 */ /* 0x100fe400078ef80f */
[----:B------:R-:W-:-:S04]  /*28a0*/  @!P2 LOP3.LUT R7, R7, 0x80000000, R15, 0xf8, !PT ;  /* 0x800000000707a812 */ /* 0x000fc800078ef80f */
[----:B------:R-:W-:-:S06]  /*28b0*/  @!P2 LOP3.LUT R37, R7, 0x100000, RZ, 0xfc, !PT ;  /* 0x001000000725a812 */ /* 0x000fcc00078efcff */
[----:B------:R-:W-:Y:S02]  /*28c0*/  @!P2 DFMA R26, R26, 2, -R36 ;  /* 0x400000001a1aa82b */ /* 0x000fe40000000824 */
[----:B0-----:R-:W-:-:S08]  /*28d0*/  DFMA R36, R34, -R20, 1 ;  /* 0x3ff000002224742b */ /* 0x001fd00000000814 */
[----:B------:R-:W-:Y:S01]  /*28e0*/  DFMA R36, R36, R36, R36 ;  /* 0x000000242424722b */ /* 0x000fe20000000024 */
[----:B------:R-:W-:-:S07]  /*28f0*/  @!P2 LOP3.LUT R23, R27, 0x7ff00000, RZ, 0xc0, !PT ;  /* 0x7ff000001b17a812 */ /* 0x000fce00078ec0ff */
[----:B------:R-:W-:-:S08]  /*2900*/  DFMA R34, R34, R36, R34 ;  /* 0x000000242222722b */ /* 0x000fd00000000022 */
[----:B------:R-:W-:-:S08]  /*2910*/  DFMA R36, R34, -R20, 1 ;  /* 0x3ff000002224742b */ /* 0x000fd00000000814 */
[----:B------:R-:W-:-:S08]  /*2920*/  DFMA R34, R34, R36, R34 ;  /* 0x000000242222722b */ /* 0x000fd00000000022 */
[----:B------:R-:W-:-:S08]  /*2930*/  DMUL R36, R34, R26 ;  /* 0x0000001a22247228 */ /* 0x000fd00000000000 */
[----:B------:R-:W-:-:S08]  /*2940*/  DFMA R38, R36, -R20, R26 ;  /* 0x800000142426722b */ /* 0x000fd0000000001a */
[----:B------:R-:W-:Y:S01]  /*2950*/  DFMA R38, R34, R38, R36 ;  /* 0x000000262226722b */ /* 0x000fe20000000024 */
[----:B------:R-:W-:Y:S01]  /*2960*/  IMAD.MOV.U32 R34, RZ, RZ, R6 ;  /* 0x000000ffff227224 */ /* 0x000fe200078e0006 */
[----:B------:R-:W-:Y:S01]  /*2970*/  @!P0 LOP3.LUT R34, R21, 0x7ff00000, RZ, 0xc0, !PT ;  /* 0x7ff0000015228812 */ /* 0x000fe200078ec0ff */
[----:B------:R-:W-:-:S05]  /*2980*/  VIADD R6, R23, 0xffffffff ;  /* 0xffffffff17067836 */ /* 0x000fca0000000000 */
[----:B------:R-:W-:Y:S01]  /*2990*/  ISETP.GT.U32.AND P0, PT, R6, 0x7feffffe, PT ;  /* 0x7feffffe0600780c */ /* 0x000fe20003f04070 */
[----:B------:R-:W-:-:S05]  /*29a0*/  VIADD R6, R34, 0xffffffff ;  /* 0xffffffff22067836 */ /* 0x000fca0000000000 */
[----:B------:R-:W-:-:S13]  /*29b0*/  ISETP.GT.U32.OR P0, PT, R6, 0x7feffffe, P0 ;  /* 0x7feffffe0600780c */ /* 0x000fda0000704470 */
[----:B------:R-:W-:Y:S05]  /*29c0*/  @P0 BRA `(.L_x_48) ;  /* 0x0000000000700947 */ /* 0x000fea0003800000 */
[----:B------:R-:W-:Y:S02]  /*29d0*/  LOP3.LUT R6, R5, 0x7ff00000, RZ, 0xc0, !PT ;  /* 0x7ff0000005067812 */ /* 0x000fe400078ec0ff */
[----:B------:R-:W-:Y:S02]  /*29e0*/  MOV R14, RZ ;  /* 0x000000ff000e7202 */ /* 0x000fe40000000f00 */
[CC--:B------:R-:W-:Y:S02]  /*29f0*/  ISETP.GE.U32.AND P0, PT, R3.reuse, R6.reuse, PT ;  /* 0x000000060300720c */ /* 0x0c0fe40003f06070 */
[----:B------:R-:W-:Y:S01]  /*2a00*/  VIADDMNMX R3, R3, -R6, 0xb9600000, !PT ;  /* 0xb960000003037446 */ /* 0x000fe20007800906 */
[----:B------:R-:W-:-:S03]  /*2a10*/  IMAD.MOV.U32 R6, RZ, RZ, 0x1ca00000 ;  /* 0x1ca00000ff067424 */ /* 0x000fc600078e00ff */
[----:B------:R-:W-:Y:S02]  /*2a20*/  VIMNMX R3, PT, PT, R3, 0x46a00000, PT ;  /* 0x46a0000003037848 */ /* 0x000fe40003fe0100 */
[----:B------:R-:W-:-:S05]  /*2a30*/  SEL R6, R6, 0x63400000, !P0 ;  /* 0x6340000006067807 */ /* 0x000fca0004000000 */
[----:B------:R-:W-:-:S04]  /*2a40*/  IMAD.IADD R3, R3, 0x1, -R6 ;  /* 0x0000000103037824 */ /* 0x000fc800078e0a06 */
[----:B------:R-:W-:-:S06]  /*2a50*/  VIADD R15, R3, 0x7fe00000 ;  /* 0x7fe00000030f7836 */ /* 0x000fcc0000000000 */
[----:B------:R-:W-:-:S10]  /*2a60*/  DMUL R6, R38, R14 ;  /* 0x0000000e26067228 */ /* 0x000fd40000000000 */
[----:B------:R-:W-:-:S13]  /*2a70*/  FSETP.GTU.AND P0, PT, |R7|, 1.469367938527859385e-39, PT ;  /* 0x001000000700780b */ /* 0x000fda0003f0c200 */
[----:B------:R-:W-:Y:S05]  /*2a80*/  @P0 BRA `(.L_x_49) ;  /* 0x0000000000940947 */ /* 0x000fea0003800000 */
[----:B------:R-:W-:Y:S01]  /*2a90*/  DFMA R26, R38, -R20, R26 ;  /* 0x80000014261a722b */ /* 0x000fe2000000001a */
[----:B------:R-:W-:-:S09]  /*2aa0*/  IMAD.MOV.U32 R20, RZ, RZ, RZ ;  /* 0x000000ffff147224 */ /* 0x000fd200078e00ff */
[C---:B------:R-:W-:Y:S02]  /*2ab0*/  FSETP.NEU.AND P0, PT, R27.reuse, RZ, PT ;  /* 0x000000ff1b00720b */ /* 0x040fe40003f0d000 */
[----:B------:R-:W-:-:S04]  /*2ac0*/  LOP3.LUT R5, R27, 0x80000000, R5, 0x48, !PT ;  /* 0x800000001b057812 */ /* 0x000fc800078e4805 */
[----:B------:R-:W-:-:S07]  /*2ad0*/  LOP3.LUT R21, R5, R15, RZ, 0xfc, !PT ;  /* 0x0000000f05157212 */ /* 0x000fce00078efcff */
[----:B------:R-:W-:Y:S05]  /*2ae0*/  @!P0 BRA `(.L_x_49) ;  /* 0x00000000007c8947 */ /* 0x000fea0003800000 */
[----:B------:R-:W-:Y:S01]  /*2af0*/  IMAD.MOV R15, RZ, RZ, -R3 ;  /* 0x000000ffff0f7224 */ /* 0x000fe200078e0a03 */
[----:B------:R-:W-:Y:S01]  /*2b00*/  DMUL.RP R20, R38, R20 ;  /* 0x0000001426147228 */ /* 0x000fe20000008000 */
[----:B------:R-:W-:Y:S01]  /*2b10*/  IMAD.MOV.U32 R14, RZ, RZ, RZ ;  /* 0x000000ffff0e7224 */ /* 0x000fe200078e00ff */
[----:B------:R-:W-:-:S05]  /*2b20*/  IADD3 R3, PT, PT, -R3, -0x43300000, RZ ;  /* 0xbcd0000003037810 */ /* 0x000fca0007ffe1ff */
[----:B------:R-:W-:-:S03]  /*2b30*/  DFMA R14, R6, -R14, R38 ;  /* 0x8000000e060e722b */ /* 0x000fc60000000026 */
[----:B------:R-:W-:-:S07]  /*2b40*/  LOP3.LUT R5, R21, R5, RZ, 0x3c, !PT ;  /* 0x0000000515057212 */ /* 0x000fce00078e3cff */
[----:B------:R-:W-:-:S04]  /*2b50*/  FSETP.NEU.AND P0, PT, |R15|, R3, PT ;  /* 0x000000030f00720b */ /* 0x000fc80003f0d200 */
[----:B------:R-:W-:Y:S02]  /*2b60*/  FSEL R6, R20, R6, !P0 ;  /* 0x0000000614067208 */ /* 0x000fe40004000000 */
[----:B------:R-:W-:Y:S01]  /*2b70*/  FSEL R7, R5, R7, !P0 ;  /* 0x0000000705077208 */ /* 0x000fe20004000000 */
[----:B------:R-:W-:Y:S06]  /*2b80*/  BRA `(.L_x_49) ;  /* 0x0000000000547947 */ /* 0x000fec0003800000 */
.L_x_48:
[----:B------:R-:W-:-:S14]  /*2b90*/  DSETP.NAN.AND P0, PT, R14, R14, PT ;  /* 0x0000000e0e00722a */ /* 0x000fdc0003f08000 */
[----:B------:R-:W-:Y:S05]  /*2ba0*/  @P0 BRA `(.L_x_50) ;  /* 0x0000000000440947 */ /* 0x000fea0003800000 */
[----:B------:R-:W-:-:S14]  /*2bb0*/  DSETP.NAN.AND P0, PT, R4, R4, PT ;  /* 0x000000040400722a */ /* 0x000fdc0003f08000 */
[----:B------:R-:W-:Y:S05]  /*2bc0*/  @P0 BRA `(.L_x_51) ;  /* 0x0000000000300947 */ /* 0x000fea0003800000 */
[----:B------:R-:W-:Y:S01]  /*2bd0*/  ISETP.NE.AND P0, PT, R23, R34, PT ;  /* 0x000000221700720c */ /* 0x000fe20003f05270 */
[----:B------:R-:W-:Y:S02]  /*2be0*/  IMAD.MOV.U32 R6, RZ, RZ, 0x0 ;  /* 0x00000000ff067424 */ /* 0x000fe400078e00ff */
[----:B------:R-:W-:-:S10]  /*2bf0*/  IMAD.MOV.U32 R7, RZ, RZ, -0x80000 ;  /* 0xfff80000ff077424 */ /* 0x000fd400078e00ff */
[----:B------:R-:W-:Y:S05]  /*2c00*/  @!P0 BRA `(.L_x_49) ;  /* 0x0000000000348947 */ /* 0x000fea0003800000 */
[----:B------:R-:W-:Y:S02]  /*2c10*/  ISETP.NE.AND P0, PT, R23, 0x7ff00000, PT ;  /* 0x7ff000001700780c */ /* 0x000fe40003f05270 */
[----:B------:R-:W-:Y:S02]  /*2c20*/  LOP3.LUT R7, R15, 0x80000000, R5, 0x48, !PT ;  /* 0x800000000f077812 */ /* 0x000fe400078e4805 */
[----:B------:R-:W-:-:S13]  /*2c30*/  ISETP.EQ.OR P0, PT, R34, RZ, !P0 ;  /* 0x000000ff2200720c */ /* 0x000fda0004702670 */
[----:B------:R-:W-:Y:S01]  /*2c40*/  @P0 LOP3.LUT R3, R7, 0x7ff00000, RZ, 0xfc, !PT ;  /* 0x7ff0000007030812 */ /* 0x000fe200078efcff */
[----:B------:R-:W-:Y:S02]  /*2c50*/  @!P0 IMAD.MOV.U32 R6, RZ, RZ, RZ ;  /* 0x000000ffff068224 */ /* 0x000fe400078e00ff */
[----:B------:R-:W-:Y:S01]  /*2c60*/  @P0 IMAD.MOV.U32 R6, RZ, RZ, RZ ;  /* 0x000000ffff060224 */ /* 0x000fe200078e00ff */
[----:B------:R-:W-:Y:S01]  /*2c70*/  @P0 MOV R7, R3 ;  /* 0x0000000300070202 */ /* 0x000fe20000000f00 */
[----:B------:R-:W-:Y:S06]  /*2c80*/  BRA `(.L_x_49) ;  /* 0x0000000000147947 */ /* 0x000fec0003800000 */
.L_x_51:
[----:B------:R-:W-:Y:S01]  /*2c90*/  LOP3.LUT R7, R5, 0x80000, RZ, 0xfc, !PT ;  /* 0x0008000005077812 */ /* 0x000fe200078efcff */
[----:B------:R-:W-:Y:S01]  /*2ca0*/  IMAD.MOV.U32 R6, RZ, RZ, R4 ;  /* 0x000000ffff067224 */ /* 0x000fe200078e0004 */
[----:B------:R-:W-:Y:S06]  /*2cb0*/  BRA `(.L_x_49) ;  /* 0x0000000000087947 */ /* 0x000fec0003800000 */
.L_x_50:
[----:B------:R-:W-:Y:S01]  /*2cc0*/  LOP3.LUT R7, R15, 0x80000, RZ, 0xfc, !PT ;  /* 0x000800000f077812 */ /* 0x000fe200078efcff */
[----:B------:R-:W-:-:S07]  /*2cd0*/  IMAD.MOV.U32 R6, RZ, RZ, R14 ;  /* 0x000000ffff067224 */ /* 0x000fce00078e000e */
.L_x_49:
[----:B------:R-:W-:Y:S05]  /*2ce0*/  BSYNC.RECONVERGENT B0 ;  /* 0x0000000000007941 */ /* 0x000fea0003800200 */
.L_x_47:
[----:B------:R-:W-:Y:S02]  /*2cf0*/  IMAD.MOV.U32 R14, RZ, RZ, R6 ;  /* 0x000000ffff0e7224 */ /* 0x000fe400078e0006 */
[----:B------:R-:W-:Y:S02]  /*2d00*/  IMAD.MOV.U32 R15, RZ, RZ, R7 ;  /* 0x000000ffff0f7224 */ /* 0x000fe400078e0007 */
[----:B------:R-:W-:Y:S02]  /*2d10*/  IMAD.MOV.U32 R6, RZ, RZ, R0 ;  /* 0x000000ffff067224 */ /* 0x000fe400078e0000 */
[----:B------:R-:W-:-:S04]  /*2d20*/  IMAD.MOV.U32 R7, RZ, RZ, 0x0 ;  /* 0x00000000ff077424 */ /* 0x000fc800078e00ff */
[----:B------:R-:W-:Y:S05]  /*2d30*/  RET.REL.NODEC R6 `(_Z27persistentKernelSingleBlockPdPViS1_S1_) ;  /* 0xffffffd006b07950 */ /* 0x000fea0003c3ffff */
.L_x_52:
[----:B------:R-:W-:-:S00]  /*2d40*/  BRA `(.L_x_52) ;  /* 0xfffffffc00fc7947 */ /* 0x000fc0000383ffff */
[----:B------:R-:W-:-:S00]  /*2d50*/  NOP ;  /* 0x0000000000007918 */ /* 0x000fc00000000000 */
        /* <DEDUP_REMOVED lines=10> */
.L_x_53:


//--------------------- .nv.global.init           --------------------------
	.section	.nv.global.init,"aw",@progbits
.nv.global.init:
	.type		$str$2,@object
	.size		$str$2,($str$1 - $str$2)
$str$2:
        /*0000*/ 	.byte	0x0a, 0x00
	.type		$str$1,@object
	.size		$str$1,($str - $str$1)
$str$1:
        /*0002*/ 	.byte	0x25, 0x63, 0x00
	.type		$str,@object
	.size		$str,(.L_0 - $str)
$str:
        /*0005*/ 	.byte	0x43, 0x59, 0x43, 0x3d, 0x25, 0x32, 0x6c, 0x6c, 0x64, 0x20, 0x20, 0x74, 0x5f, 0x63, 0x75, 0x72
        /*0015*/ 	.byte	0x3d, 0x25, 0x34, 0x2e, 0x31, 0x66, 0x20, 0x20, 0x74, 0x5f, 0x62, 0x61, 0x63, 0x6b, 0x3d, 0x25
        /*0025*/ 	.byte	0x34, 0x2e, 0x31, 0x66, 0x20, 0x20, 0x6d, 0x73, 0x67, 0x5f, 0x62, 0x61, 0x63, 0x6b, 0x3d, 0x00
.L_0:


//--------------------- .nv.shared._Z27persistentKernelSingleBlockPdPViS1_S1_ --------------------------
	.section	.nv.shared._Z27persistentKernelSingleBlockPdPViS1_S1_,"aw",@nobits
	.sectionflags	@""
	.align	4
.nv.shared._Z27persistentKernelSingleBlockPdPViS1_S1_:
	.zero		1028


//--------------------- .nv.shared.reserved.0     --------------------------
	.section	.nv.shared.reserved.0,"aw",@nobits
	.weak		__nv_reservedSMEM_offset_0_alias
	.size		__nv_reservedSMEM_offset_0_alias, 0, 64
	.other		__nv_reservedSMEM_offset_0_alias,@"STO_CUDA_RESERVED_SHARED STV_DEFAULT"
__nv_reservedSMEM_offset_0_alias:
	.zero		0
	.zero		64


//--------------------- .nv.constant0._Z27persistentKernelSingleBlockPdPViS1_S1_ --------------------------
	.section	.nv.constant0._Z27persistentKernelSingleBlockPdPViS1_S1_,"a",@progbits
	.sectionflags	@""
	.align	4
.nv.constant0._Z27persistentKernelSingleBlockPdPViS1_S1_:
	.zero		928


//--------------------- SYMBOLS --------------------------

	.type		.nv.reservedSmem.offset0,@object
	.size		.nv.reservedSmem.offset0,0x4
	.type		.nv.reservedSmem.cap,@object
	.size		.nv.reservedSmem.cap,0x4
	.type		vprintf,@function
